//
// Generated by NVIDIA NVVM Compiler
//
// Compiler Build ID: CL-36424714
// Cuda compilation tools, release 13.0, V13.0.88
// Based on NVVM 20.0.0
//

.version 9.0
.target sm_100
.address_size 64

	// .globl	_Z20assign_reduce_kernelPKfS0_S0_S0_PiPfS2_S1_ii
.extern .shared .align 16 .b8 smem[];

.visible .entry _Z20assign_reduce_kernelPKfS0_S0_S0_PiPfS2_S1_ii(
	.param .u64 .ptr .align 1 _Z20assign_reduce_kernelPKfS0_S0_S0_PiPfS2_S1_ii_param_0,
	.param .u64 .ptr .align 1 _Z20assign_reduce_kernelPKfS0_S0_S0_PiPfS2_S1_ii_param_1,
	.param .u64 .ptr .align 1 _Z20assign_reduce_kernelPKfS0_S0_S0_PiPfS2_S1_ii_param_2,
	.param .u64 .ptr .align 1 _Z20assign_reduce_kernelPKfS0_S0_S0_PiPfS2_S1_ii_param_3,
	.param .u64 .ptr .align 1 _Z20assign_reduce_kernelPKfS0_S0_S0_PiPfS2_S1_ii_param_4,
	.param .u64 .ptr .align 1 _Z20assign_reduce_kernelPKfS0_S0_S0_PiPfS2_S1_ii_param_5,
	.param .u64 .ptr .align 1 _Z20assign_reduce_kernelPKfS0_S0_S0_PiPfS2_S1_ii_param_6,
	.param .u64 .ptr .align 1 _Z20assign_reduce_kernelPKfS0_S0_S0_PiPfS2_S1_ii_param_7,
	.param .u32 _Z20assign_reduce_kernelPKfS0_S0_S0_PiPfS2_S1_ii_param_8,
	.param .u32 _Z20assign_reduce_kernelPKfS0_S0_S0_PiPfS2_S1_ii_param_9
)
{
	.reg .pred 	%p<32>;
	.reg .b32 	%r<133>;
	.reg .b32 	%f<129>;
	.reg .b64 	%rd<36>;

	ld.param.u64 	%rd14, [_Z20assign_reduce_kernelPKfS0_S0_S0_PiPfS2_S1_ii_param_0];
	ld.param.u64 	%rd15, [_Z20assign_reduce_kernelPKfS0_S0_S0_PiPfS2_S1_ii_param_1];
	ld.param.u64 	%rd9, [_Z20assign_reduce_kernelPKfS0_S0_S0_PiPfS2_S1_ii_param_2];
	ld.param.u64 	%rd10, [_Z20assign_reduce_kernelPKfS0_S0_S0_PiPfS2_S1_ii_param_3];
	ld.param.u64 	%rd16, [_Z20assign_reduce_kernelPKfS0_S0_S0_PiPfS2_S1_ii_param_4];
	ld.param.u32 	%r43, [_Z20assign_reduce_kernelPKfS0_S0_S0_PiPfS2_S1_ii_param_8];
	ld.param.u32 	%r44, [_Z20assign_reduce_kernelPKfS0_S0_S0_PiPfS2_S1_ii_param_9];
	cvta.to.global.u64 	%rd1, %rd16;
	cvta.to.global.u64 	%rd2, %rd15;
	cvta.to.global.u64 	%rd3, %rd14;
	shl.b32 	%r3, %r44, 2;
	mov.u32 	%r45, smem;
	add.s32 	%r1, %r45, %r3;
	shl.b32 	%r2, %r44, 3;
	mov.u32 	%r132, %tid.x;
	setp.ge.s32 	%p1, %r132, %r44;
	@%p1 bra 	$L__BB0_3;
	mov.u32 	%r5, %ntid.x;
	cvta.to.global.u64 	%rd4, %rd9;
	cvta.to.global.u64 	%rd5, %rd10;
	mov.u32 	%r116, %r132;
$L__BB0_2:
	mul.wide.s32 	%rd17, %r116, 4;
	add.s64 	%rd18, %rd4, %rd17;
	ld.global.nc.f32 	%f10, [%rd18];
	shl.b32 	%r46, %r116, 2;
	add.s32 	%r48, %r45, %r46;
	st.shared.f32 	[%r48], %f10;
	add.s64 	%rd19, %rd5, %rd17;
	ld.global.nc.f32 	%f11, [%rd19];
	add.s32 	%r49, %r1, %r46;
	st.shared.f32 	[%r49], %f11;
	add.s32 	%r50, %r48, %r2;
	mov.b32 	%r51, 0;
	st.shared.u32 	[%r50], %r51;
	add.s32 	%r52, %r49, %r2;
	st.shared.u32 	[%r52], %r51;
	add.s32 	%r53, %r50, %r2;
	st.shared.u32 	[%r53], %r51;
	add.s32 	%r116, %r116, %r5;
	setp.lt.s32 	%p2, %r116, %r44;
	@%p2 bra 	$L__BB0_2;
$L__BB0_3:
	add.s32 	%r8, %r1, %r3;
	add.s32 	%r9, %r8, %r3;
	bar.sync 	0;
	mov.u32 	%r54, %ctaid.x;
	mov.u32 	%r10, %ntid.x;
	mad.lo.s32 	%r117, %r54, %r10, %r132;
	mov.u32 	%r55, %nctaid.x;
	mul.lo.s32 	%r12, %r55, %r10;
	setp.ge.s32 	%p3, %r117, %r43;
	@%p3 bra 	$L__BB0_20;
	setp.gt.s32 	%p4, %r44, 0;
	@%p4 bra 	$L__BB0_7;
	add.s32 	%r13, %r9, %r3;
$L__BB0_6:
	mul.wide.s32 	%rd20, %r117, 4;
	add.s64 	%rd21, %rd3, %rd20;
	add.s64 	%rd22, %rd2, %rd20;
	ld.global.nc.f32 	%f12, [%rd22];
	ld.global.nc.f32 	%f13, [%rd21];
	add.s64 	%rd23, %rd1, %rd20;
	mov.b32 	%r56, -1;
	st.global.u32 	[%rd23], %r56;
	atom.shared.add.f32 	%f14, [%r8+-4], %f13;
	atom.shared.add.f32 	%f15, [%r9+-4], %f12;
	atom.shared.add.u32 	%r57, [%r13+-4], 1;
	add.s32 	%r117, %r117, %r12;
	setp.lt.s32 	%p5, %r117, %r43;
	@%p5 bra 	$L__BB0_6;
	bra.uni 	$L__BB0_20;
$L__BB0_7:
	and.b32  	%r14, %r44, 7;
	and.b32  	%r15, %r44, 2147483640;
$L__BB0_8:
	setp.lt.u32 	%p6, %r44, 8;
	mul.wide.s32 	%rd24, %r117, 4;
	add.s64 	%rd25, %rd3, %rd24;
	ld.global.nc.f32 	%f1, [%rd25];
	add.s64 	%rd26, %rd2, %rd24;
	ld.global.nc.f32 	%f2, [%rd26];
	mov.f32 	%f126, 0f7F7FFFFF;
	mov.b32 	%r130, -1;
	mov.b32 	%r125, 0;
	@%p6 bra 	$L__BB0_11;
	mov.u32 	%r64, smem;
	add.s32 	%r118, %r64, 16;
	mov.f32 	%f126, 0f7F7FFFFF;
	mov.b32 	%r130, -1;
	mov.b32 	%r119, 0;
$L__BB0_10:
	.pragma "nounroll";
	ld.shared.v4.f32 	{%f18, %f19, %f20, %f21}, [%r118+-16];
	sub.f32 	%f22, %f1, %f18;
	add.s32 	%r65, %r118, %r3;
	ld.shared.f32 	%f23, [%r65+-16];
	sub.f32 	%f24, %f2, %f23;
	mul.f32 	%f25, %f24, %f24;
	fma.rn.f32 	%f26, %f22, %f22, %f25;
	setp.lt.f32 	%p7, %f26, %f126;
	selp.f32 	%f27, %f26, %f126, %p7;
	selp.b32 	%r66, %r119, %r130, %p7;
	sub.f32 	%f28, %f1, %f19;
	ld.shared.f32 	%f29, [%r65+-12];
	sub.f32 	%f30, %f2, %f29;
	mul.f32 	%f31, %f30, %f30;
	fma.rn.f32 	%f32, %f28, %f28, %f31;
	setp.lt.f32 	%p8, %f32, %f27;
	selp.f32 	%f33, %f32, %f27, %p8;
	add.s32 	%r67, %r119, 1;
	selp.b32 	%r68, %r67, %r66, %p8;
	sub.f32 	%f34, %f1, %f20;
	ld.shared.f32 	%f35, [%r65+-8];
	sub.f32 	%f36, %f2, %f35;
	mul.f32 	%f37, %f36, %f36;
	fma.rn.f32 	%f38, %f34, %f34, %f37;
	setp.lt.f32 	%p9, %f38, %f33;
	selp.f32 	%f39, %f38, %f33, %p9;
	add.s32 	%r69, %r119, 2;
	selp.b32 	%r70, %r69, %r68, %p9;
	sub.f32 	%f40, %f1, %f21;
	ld.shared.f32 	%f41, [%r65+-4];
	sub.f32 	%f42, %f2, %f41;
	mul.f32 	%f43, %f42, %f42;
	fma.rn.f32 	%f44, %f40, %f40, %f43;
	setp.lt.f32 	%p10, %f44, %f39;
	selp.f32 	%f45, %f44, %f39, %p10;
	add.s32 	%r71, %r119, 3;
	selp.b32 	%r72, %r71, %r70, %p10;
	ld.shared.v4.f32 	{%f46, %f47, %f48, %f49}, [%r118];
	sub.f32 	%f50, %f1, %f46;
	ld.shared.f32 	%f51, [%r65];
	sub.f32 	%f52, %f2, %f51;
	mul.f32 	%f53, %f52, %f52;
	fma.rn.f32 	%f54, %f50, %f50, %f53;
	setp.lt.f32 	%p11, %f54, %f45;
	selp.f32 	%f55, %f54, %f45, %p11;
	add.s32 	%r73, %r119, 4;
	selp.b32 	%r74, %r73, %r72, %p11;
	sub.f32 	%f56, %f1, %f47;
	ld.shared.f32 	%f57, [%r65+4];
	sub.f32 	%f58, %f2, %f57;
	mul.f32 	%f59, %f58, %f58;
	fma.rn.f32 	%f60, %f56, %f56, %f59;
	setp.lt.f32 	%p12, %f60, %f55;
	selp.f32 	%f61, %f60, %f55, %p12;
	add.s32 	%r75, %r119, 5;
	selp.b32 	%r76, %r75, %r74, %p12;
	sub.f32 	%f62, %f1, %f48;
	ld.shared.f32 	%f63, [%r65+8];
	sub.f32 	%f64, %f2, %f63;
	mul.f32 	%f65, %f64, %f64;
	fma.rn.f32 	%f66, %f62, %f62, %f65;
	setp.lt.f32 	%p13, %f66, %f61;
	selp.f32 	%f67, %f66, %f61, %p13;
	add.s32 	%r77, %r119, 6;
	selp.b32 	%r78, %r77, %r76, %p13;
	sub.f32 	%f68, %f1, %f49;
	ld.shared.f32 	%f69, [%r65+12];
	sub.f32 	%f70, %f2, %f69;
	mul.f32 	%f71, %f70, %f70;
	fma.rn.f32 	%f72, %f68, %f68, %f71;
	setp.lt.f32 	%p14, %f72, %f67;
	selp.f32 	%f126, %f72, %f67, %p14;
	add.s32 	%r79, %r119, 7;
	selp.b32 	%r130, %r79, %r78, %p14;
	add.s32 	%r118, %r118, 32;
	add.s32 	%r119, %r119, 8;
	setp.ne.s32 	%p15, %r119, %r15;
	mov.u32 	%r125, %r15;
	@%p15 bra 	$L__BB0_10;
$L__BB0_11:
	setp.eq.s32 	%p16, %r14, 0;
	@%p16 bra 	$L__BB0_19;
	add.s32 	%r81, %r14, -1;
	setp.lt.u32 	%p17, %r81, 3;
	@%p17 bra 	$L__BB0_14;
	shl.b32 	%r82, %r125, 2;
	mov.u32 	%r83, smem;
	add.s32 	%r84, %r83, %r82;
	ld.shared.f32 	%f73, [%r84];
	sub.f32 	%f74, %f1, %f73;
	add.s32 	%r85, %r1, %r82;
	ld.shared.f32 	%f75, [%r85];
	sub.f32 	%f76, %f2, %f75;
	mul.f32 	%f77, %f76, %f76;
	fma.rn.f32 	%f78, %f74, %f74, %f77;
	setp.lt.f32 	%p18, %f78, %f126;
	selp.f32 	%f79, %f78, %f126, %p18;
	selp.b32 	%r86, %r125, %r130, %p18;
	add.s32 	%r87, %r125, 1;
	ld.shared.f32 	%f80, [%r84+4];
	sub.f32 	%f81, %f1, %f80;
	ld.shared.f32 	%f82, [%r85+4];
	sub.f32 	%f83, %f2, %f82;
	mul.f32 	%f84, %f83, %f83;
	fma.rn.f32 	%f85, %f81, %f81, %f84;
	setp.lt.f32 	%p19, %f85, %f79;
	selp.f32 	%f86, %f85, %f79, %p19;
	selp.b32 	%r88, %r87, %r86, %p19;
	add.s32 	%r89, %r125, 2;
	ld.shared.f32 	%f87, [%r84+8];
	sub.f32 	%f88, %f1, %f87;
	ld.shared.f32 	%f89, [%r85+8];
	sub.f32 	%f90, %f2, %f89;
	mul.f32 	%f91, %f90, %f90;
	fma.rn.f32 	%f92, %f88, %f88, %f91;
	setp.lt.f32 	%p20, %f92, %f86;
	selp.f32 	%f93, %f92, %f86, %p20;
	selp.b32 	%r90, %r89, %r88, %p20;
	add.s32 	%r91, %r125, 3;
	ld.shared.f32 	%f94, [%r84+12];
	sub.f32 	%f95, %f1, %f94;
	ld.shared.f32 	%f96, [%r85+12];
	sub.f32 	%f97, %f2, %f96;
	mul.f32 	%f98, %f97, %f97;
	fma.rn.f32 	%f99, %f95, %f95, %f98;
	setp.lt.f32 	%p21, %f99, %f93;
	selp.f32 	%f126, %f99, %f93, %p21;
	selp.b32 	%r130, %r91, %r90, %p21;
	add.s32 	%r125, %r125, 4;
$L__BB0_14:
	and.b32  	%r93, %r44, 3;
	setp.eq.s32 	%p22, %r93, 0;
	@%p22 bra 	$L__BB0_19;
	setp.eq.s32 	%p23, %r93, 1;
	@%p23 bra 	$L__BB0_17;
	shl.b32 	%r94, %r125, 2;
	mov.u32 	%r95, smem;
	add.s32 	%r96, %r95, %r94;
	ld.shared.f32 	%f100, [%r96];
	sub.f32 	%f101, %f1, %f100;
	add.s32 	%r97, %r1, %r94;
	ld.shared.f32 	%f102, [%r97];
	sub.f32 	%f103, %f2, %f102;
	mul.f32 	%f104, %f103, %f103;
	fma.rn.f32 	%f105, %f101, %f101, %f104;
	setp.lt.f32 	%p24, %f105, %f126;
	selp.f32 	%f106, %f105, %f126, %p24;
	selp.b32 	%r98, %r125, %r130, %p24;
	add.s32 	%r99, %r125, 1;
	ld.shared.f32 	%f107, [%r96+4];
	sub.f32 	%f108, %f1, %f107;
	ld.shared.f32 	%f109, [%r97+4];
	sub.f32 	%f110, %f2, %f109;
	mul.f32 	%f111, %f110, %f110;
	fma.rn.f32 	%f112, %f108, %f108, %f111;
	setp.lt.f32 	%p25, %f112, %f106;
	selp.f32 	%f126, %f112, %f106, %p25;
	selp.b32 	%r130, %r99, %r98, %p25;
	add.s32 	%r125, %r125, 2;
$L__BB0_17:
	and.b32  	%r100, %r44, 1;
	setp.eq.b32 	%p26, %r100, 1;
	not.pred 	%p27, %p26;
	@%p27 bra 	$L__BB0_19;
	shl.b32 	%r101, %r125, 2;
	mov.u32 	%r102, smem;
	add.s32 	%r103, %r102, %r101;
	ld.shared.f32 	%f113, [%r103];
	sub.f32 	%f114, %f1, %f113;
	add.s32 	%r104, %r1, %r101;
	ld.shared.f32 	%f115, [%r104];
	sub.f32 	%f116, %f2, %f115;
	mul.f32 	%f117, %f116, %f116;
	fma.rn.f32 	%f118, %f114, %f114, %f117;
	setp.lt.f32 	%p28, %f118, %f126;
	selp.b32 	%r130, %r125, %r130, %p28;
$L__BB0_19:
	mul.wide.s32 	%rd27, %r117, 4;
	add.s64 	%rd28, %rd1, %rd27;
	st.global.u32 	[%rd28], %r130;
	shl.b32 	%r105, %r130, 2;
	add.s32 	%r106, %r8, %r105;
	atom.shared.add.f32 	%f119, [%r106], %f1;
	add.s32 	%r107, %r9, %r105;
	atom.shared.add.f32 	%f120, [%r107], %f2;
	add.s32 	%r108, %r106, %r2;
	atom.shared.add.u32 	%r109, [%r108], 1;
	add.s32 	%r117, %r117, %r12;
	setp.lt.s32 	%p29, %r117, %r43;
	@%p29 bra 	$L__BB0_8;
$L__BB0_20:
	setp.ge.s32 	%p30, %r132, %r44;
	bar.sync 	0;
	@%p30 bra 	$L__BB0_23;
	ld.param.u64 	%rd35, [_Z20assign_reduce_kernelPKfS0_S0_S0_PiPfS2_S1_ii_param_7];
	ld.param.u64 	%rd34, [_Z20assign_reduce_kernelPKfS0_S0_S0_PiPfS2_S1_ii_param_6];
	ld.param.u64 	%rd33, [_Z20assign_reduce_kernelPKfS0_S0_S0_PiPfS2_S1_ii_param_5];
	cvta.to.global.u64 	%rd6, %rd33;
	cvta.to.global.u64 	%rd7, %rd34;
	cvta.to.global.u64 	%rd8, %rd35;
$L__BB0_22:
	mul.wide.s32 	%rd29, %r132, 4;
	add.s64 	%rd30, %rd6, %rd29;
	shl.b32 	%r110, %r132, 2;
	add.s32 	%r111, %r8, %r110;
	ld.shared.f32 	%f121, [%r111];
	atom.global.add.f32 	%f122, [%rd30], %f121;
	add.s64 	%rd31, %rd7, %rd29;
	add.s32 	%r112, %r9, %r110;
	ld.shared.f32 	%f123, [%r112];
	atom.global.add.f32 	%f124, [%rd31], %f123;
	add.s64 	%rd32, %rd8, %rd29;
	add.s32 	%r113, %r111, %r2;
	ld.shared.u32 	%r114, [%r113];
	atom.global.add.u32 	%r115, [%rd32], %r114;
	add.s32 	%r132, %r132, %r10;
	setp.lt.s32 	%p31, %r132, %r44;
	@%p31 bra 	$L__BB0_22;
$L__BB0_23:
	ret;

}
	// .globl	_Z23update_centroids_kernelPfS_PKfS1_PKiS_i
.visible .entry _Z23update_centroids_kernelPfS_PKfS1_PKiS_i(
	.param .u64 .ptr .align 1 _Z23update_centroids_kernelPfS_PKfS1_PKiS_i_param_0,
	.param .u64 .ptr .align 1 _Z23update_centroids_kernelPfS_PKfS1_PKiS_i_param_1,
	.param .u64 .ptr .align 1 _Z23update_centroids_kernelPfS_PKfS1_PKiS_i_param_2,
	.param .u64 .ptr .align 1 _Z23update_centroids_kernelPfS_PKfS1_PKiS_i_param_3,
	.param .u64 .ptr .align 1 _Z23update_centroids_kernelPfS_PKfS1_PKiS_i_param_4,
	.param .u64 .ptr .align 1 _Z23update_centroids_kernelPfS_PKfS1_PKiS_i_param_5,
	.param .u32 _Z23update_centroids_kernelPfS_PKfS1_PKiS_i_param_6
)
{
	.reg .pred 	%p<3>;
	.reg .b32 	%r<4>;
	.reg .b32 	%f<13>;
	.reg .b64 	%rd<20>;

	ld.param.u64 	%rd1, [_Z23update_centroids_kernelPfS_PKfS1_PKiS_i_param_0];
	ld.param.u64 	%rd2, [_Z23update_centroids_kernelPfS_PKfS1_PKiS_i_param_1];
	ld.param.u64 	%rd3, [_Z23update_centroids_kernelPfS_PKfS1_PKiS_i_param_2];
	ld.param.u64 	%rd4, [_Z23update_centroids_kernelPfS_PKfS1_PKiS_i_param_3];
	ld.param.u64 	%rd5, [_Z23update_centroids_kernelPfS_PKfS1_PKiS_i_param_4];
	ld.param.u64 	%rd6, [_Z23update_centroids_kernelPfS_PKfS1_PKiS_i_param_5];
	ld.param.u32 	%r3, [_Z23update_centroids_kernelPfS_PKfS1_PKiS_i_param_6];
	mov.u32 	%r1, %tid.x;
	setp.ge.s32 	%p1, %r1, %r3;
	@%p1 bra 	$L__BB1_3;
	cvta.to.global.u64 	%rd7, %rd5;
	mul.wide.u32 	%rd8, %r1, 4;
	add.s64 	%rd9, %rd7, %rd8;
	ld.global.u32 	%r2, [%rd9];
	setp.lt.s32 	%p2, %r2, 1;
	@%p2 bra 	$L__BB1_3;
	cvta.to.global.u64 	%rd10, %rd1;
	add.s64 	%rd12, %rd10, %rd8;
	ld.global.f32 	%f1, [%rd12];
	cvta.to.global.u64 	%rd13, %rd2;
	add.s64 	%rd14, %rd13, %rd8;
	ld.global.f32 	%f2, [%rd14];
	cvta.to.global.u64 	%rd15, %rd3;
	add.s64 	%rd16, %rd15, %rd8;
	ld.global.f32 	%f3, [%rd16];
	cvt.rn.f32.u32 	%f4, %r2;
	div.rn.f32 	%f5, %f3, %f4;
	cvta.to.global.u64 	%rd17, %rd4;
	add.s64 	%rd18, %rd17, %rd8;
	ld.global.f32 	%f6, [%rd18];
	div.rn.f32 	%f7, %f6, %f4;
	sub.f32 	%f8, %f5, %f1;
	sub.f32 	%f9, %f7, %f2;
	st.global.f32 	[%rd12], %f5;
	st.global.f32 	[%rd14], %f7;
	mul.f32 	%f10, %f9, %f9;
	fma.rn.f32 	%f11, %f8, %f8, %f10;
	cvta.to.global.u64 	%rd19, %rd6;
	atom.global.add.f32 	%f12, [%rd19], %f11;
$L__BB1_3:
	ret;

}


// ===== COMPILED SASS (sm_100) =====

	.target	sm_100

	.elftype	@"ET_EXEC"


//--------------------- .note.nv.tkinfo           --------------------------
	.section	.note.nv.tkinfo,"",@"SHT_NOTE"
	.sectionflags	@"SHF_NOTE_NV_TKINFO"
	.tkinfo
        /*0018*/ 	.word	0x00000002
        /*0030*/ 	.string	""
        /*0030*/ 	.string	"ptxas"
        /*0030*/ 	.string	"Cuda compilation tools, release 13.0, V13.0.88"
        /*0030*/ 	.string	"Build cuda_13.0.r13.0/compiler.36424714_0"
        /*0030*/ 	.string	"-arch sm_100 -m 64 "



//--------------------- .note.nv.cuinfo           --------------------------
	.section	.note.nv.cuinfo,"",@"SHT_NOTE"
	.sectionflags	@"SHF_NOTE_NV_CUINFO"
        /*0018*/ 	.short	0x0002
        /*001a*/ 	.short	0x0064
        /*001c*/ 	.short	0x0082
	.zero		2


//--------------------- .nv.info                  --------------------------
	.section	.nv.info,"",@"SHT_CUDA_INFO"
	.align	4


	//----- nvinfo : EIATTR_REGCOUNT
	.align		4
        /*0000*/ 	.byte	0x04, 0x2f
        /*0002*/ 	.short	(.L_1 - .L_0)
	.align		4
.L_0:
        /*0004*/ 	.word	index@(_Z20assign_reduce_kernelPKfS0_S0_S0_PiPfS2_S1_ii)
        /*0008*/ 	.word	0x0000001f


	//----- nvinfo : EIATTR_FRAME_SIZE
	.align		4
.L_1:
        /*000c*/ 	.byte	0x04, 0x11
        /*000e*/ 	.short	(.L_3 - .L_2)
	.align		4
.L_2:
        /*0010*/ 	.word	index@(_Z20assign_reduce_kernelPKfS0_S0_S0_PiPfS2_S1_ii)
        /*0014*/ 	.word	0x00000000


	//----- nvinfo : EIATTR_REGCOUNT
	.align		4
.L_3:
        /*0018*/ 	.byte	0x04, 0x2f
        /*001a*/ 	.short	(.L_5 - .L_4)
	.align		4
.L_4:
        /*001c*/ 	.word	index@(_Z23update_centroids_kernelPfS_PKfS1_PKiS_i)
        /*0020*/ 	.word	0x00000016


	//----- nvinfo : EIATTR_FRAME_SIZE
	.align		4
.L_5:
        /*0024*/ 	.byte	0x04, 0x11
        /*0026*/ 	.short	(.L_7 - .L_6)
	.align		4
.L_6:
        /*0028*/ 	.word	index@($__internal_0_$__cuda_sm3x_div_rn_noftz_f32_slowpath)
        /*002c*/ 	.word	0x00000000


	//----- nvinfo : EIATTR_FRAME_SIZE
	.align		4
.L_7:
        /*0030*/ 	.byte	0x04, 0x11
        /*0032*/ 	.short	(.L_9 - .L_8)
	.align		4
.L_8:
        /*0034*/ 	.word	index@(_Z23update_centroids_kernelPfS_PKfS1_PKiS_i)
        /*0038*/ 	.word	0x00000000


	//----- nvinfo : EIATTR_MIN_STACK_SIZE
	.align		4
.L_9:
        /*003c*/ 	.byte	0x04, 0x12
        /*003e*/ 	.short	(.L_11 - .L_10)
	.align		4
.L_10:
        /*0040*/ 	.word	index@(_Z23update_centroids_kernelPfS_PKfS1_PKiS_i)
        /*0044*/ 	.word	0x00000000


	//----- nvinfo : EIATTR_MIN_STACK_SIZE
	.align		4
.L_11:
        /*0048*/ 	.byte	0x04, 0x12
        /*004a*/ 	.short	(.L_13 - .L_12)
	.align		4
.L_12:
        /*004c*/ 	.word	index@(_Z20assign_reduce_kernelPKfS0_S0_S0_PiPfS2_S1_ii)
        /*0050*/ 	.word	0x00000000
.L_13:


//--------------------- .nv.compat                --------------------------
	.section	.nv.compat,"",@"SHT_CUDA_COMPAT_INFO"
	.align	4
        /*0000*/ 	.byte	0x02, 0x09, 0x00, 0x00, 0x02, 0x02, 0x01, 0x00, 0x02, 0x05, 0x05, 0x00, 0x03, 0x07, 0x01, 0x01
        /*0010*/ 	.byte	0x02, 0x03, 0x00, 0x00, 0x02, 0x06, 0x01, 0x00, 0x04, 0x0b, 0x08, 0x00, 0x01, 0x00, 0x00, 0x00
        /*0020*/ 	.byte	0x00, 0x00, 0x00, 0x00


//--------------------- .nv.info._Z23update_centroids_kernelPfS_PKfS1_PKiS_i --------------------------
	.section	.nv.info._Z23update_centroids_kernelPfS_PKfS1_PKiS_i,"",@"SHT_CUDA_INFO"
	.sectionflags	@""
	.align	4


	//----- nvinfo : EIATTR_CUDA_API_VERSION
	.align		4
        /*0000*/ 	.byte	0x04, 0x37
        /*0002*/ 	.short	(.L_15 - .L_14)
.L_14:
        /*0004*/ 	.word	0x00000082


	//----- nvinfo : EIATTR_KPARAM_INFO
	.align		4
.L_15:
        /*0008*/ 	.byte	0x04, 0x17
        /*000a*/ 	.short	(.L_17 - .L_16)
.L_16:
        /*000c*/ 	.word	0x00000000
        /*0010*/ 	.short	0x0006
        /*0012*/ 	.short	0x0030
        /*0014*/ 	.byte	0x00, 0xf0, 0x11, 0x00


	//----- nvinfo : EIATTR_KPARAM_INFO
	.align		4
.L_17:
        /*0018*/ 	.byte	0x04, 0x17
        /*001a*/ 	.short	(.L_19 - .L_18)
.L_18:
        /*001c*/ 	.word	0x00000000
        /*0020*/ 	.short	0x0005
        /*0022*/ 	.short	0x0028
        /*0024*/ 	.byte	0x00, 0xf5, 0x21, 0x00


	//----- nvinfo : EIATTR_KPARAM_INFO
	.align		4
.L_19:
        /*0028*/ 	.byte	0x04, 0x17
        /*002a*/ 	.short	(.L_21 - .L_20)
.L_20:
        /*002c*/ 	.word	0x00000000
        /*0030*/ 	.short	0x0004
        /*0032*/ 	.short	0x0020
        /*0034*/ 	.byte	0x00, 0xf5, 0x21, 0x00


	//----- nvinfo : EIATTR_KPARAM_INFO
	.align		4
.L_21:
        /*0038*/ 	.byte	0x04, 0x17
        /*003a*/ 	.short	(.L_23 - .L_22)
.L_22:
        /*003c*/ 	.word	0x00000000
        /*0040*/ 	.short	0x0003
        /*0042*/ 	.short	0x0018
        /*0044*/ 	.byte	0x00, 0xf5, 0x21, 0x00


	//----- nvinfo : EIATTR_KPARAM_INFO
	.align		4
.L_23:
        /*0048*/ 	.byte	0x04, 0x17
        /*004a*/ 	.short	(.L_25 - .L_24)
.L_24:
        /*004c*/ 	.word	0x00000000
        /*0050*/ 	.short	0x0002
        /*0052*/ 	.short	0x0010
        /*0054*/ 	.byte	0x00, 0xf5, 0x21, 0x00


	//----- nvinfo : EIATTR_KPARAM_INFO
	.align		4
.L_25:
        /*0058*/ 	.byte	0x04, 0x17
        /*005a*/ 	.short	(.L_27 - .L_26)
.L_26:
        /*005c*/ 	.word	0x00000000
        /*0060*/ 	.short	0x0001
        /*0062*/ 	.short	0x0008
        /*0064*/ 	.byte	0x00, 0xf5, 0x21, 0x00


	//----- nvinfo : EIATTR_KPARAM_INFO
	.align		4
.L_27:
        /*0068*/ 	.byte	0x04, 0x17
        /*006a*/ 	.short	(.L_29 - .L_28)
.L_28:
        /*006c*/ 	.word	0x00000000
        /*0070*/ 	.short	0x0000
        /*0072*/ 	.short	0x0000
        /*0074*/ 	.byte	0x00, 0xf5, 0x21, 0x00


	//----- nvinfo : EIATTR_SPARSE_MMA_MASK
	.align		4
.L_29:
        /*0078*/ 	.byte	0x03, 0x50
        /*007a*/ 	.short	0x0000


	//----- nvinfo : EIATTR_MAXREG_COUNT
	.align		4
        /*007c*/ 	.byte	0x03, 0x1b
        /*007e*/ 	.short	0x00ff


	//----- nvinfo : EIATTR_MERCURY_ISA_VERSION
	.align		4
        /*0080*/ 	.byte	0x03, 0x5f
        /*0082*/ 	.short	0x0101


	//----- nvinfo : EIATTR_VRC_CTA_INIT_COUNT
	.align		4
        /*0084*/ 	.byte	0x02, 0x4a
	.zero		1
	.zero		1


	//----- nvinfo : EIATTR_EXIT_INSTR_OFFSETS
	.align		4
        /*0088*/ 	.byte	0x04, 0x1c
        /*008a*/ 	.short	(.L_31 - .L_30)


	//   ....[0]....
.L_30:
        /*008c*/ 	.word	0x00000040


	//   ....[1]....
        /*0090*/ 	.word	0x000000a0


	//   ....[2]....
        /*0094*/ 	.word	0x000003a0


	//----- nvinfo : EIATTR_CRS_STACK_SIZE
	.align		4
.L_31:
        /*0098*/ 	.byte	0x04, 0x1e
        /*009a*/ 	.short	(.L_33 - .L_32)
.L_32:
        /*009c*/ 	.word	0x00000000


	//----- nvinfo : EIATTR_CBANK_PARAM_SIZE
	.align		4
.L_33:
        /*00a0*/ 	.byte	0x03, 0x19
        /*00a2*/ 	.short	0x0034


	//----- nvinfo : EIATTR_PARAM_CBANK
	.align		4
        /*00a4*/ 	.byte	0x04, 0x0a
        /*00a6*/ 	.short	(.L_35 - .L_34)
	.align		4
.L_34:
        /*00a8*/ 	.word	index@(.nv.constant0._Z23update_centroids_kernelPfS_PKfS1_PKiS_i)
        /*00ac*/ 	.short	0x0380
        /*00ae*/ 	.short	0x0034


	//----- nvinfo : EIATTR_SW_WAR
	.align		4
.L_35:
        /*00b0*/ 	.byte	0x04, 0x36
        /*00b2*/ 	.short	(.L_37 - .L_36)
.L_36:
        /*00b4*/ 	.word	0x00000008
.L_37:


//--------------------- .nv.info._Z20assign_reduce_kernelPKfS0_S0_S0_PiPfS2_S1_ii --------------------------
	.section	.nv.info._Z20assign_reduce_kernelPKfS0_S0_S0_PiPfS2_S1_ii,"",@"SHT_CUDA_INFO"
	.sectionflags	@""
	.align	4


	//----- nvinfo : EIATTR_CUDA_API_VERSION
	.align		4
        /*0000*/ 	.byte	0x04, 0x37
        /*0002*/ 	.short	(.L_39 - .L_38)
.L_38:
        /*0004*/ 	.word	0x00000082


	//----- nvinfo : EIATTR_KPARAM_INFO
	.align		4
.L_39:
        /*0008*/ 	.byte	0x04, 0x17
        /*000a*/ 	.short	(.L_41 - .L_40)
.L_40:
        /*000c*/ 	.word	0x00000000
        /*0010*/ 	.short	0x0009
        /*0012*/ 	.short	0x0044
        /*0014*/ 	.byte	0x00, 0xf0, 0x11, 0x00


	//----- nvinfo : EIATTR_KPARAM_INFO
	.align		4
.L_41:
        /*0018*/ 	.byte	0x04, 0x17
        /*001a*/ 	.short	(.L_43 - .L_42)
.L_42:
        /*001c*/ 	.word	0x00000000
        /*0020*/ 	.short	0x0008
        /*0022*/ 	.short	0x0040
        /*0024*/ 	.byte	0x00, 0xf0, 0x11, 0x00


	//----- nvinfo : EIATTR_KPARAM_INFO
	.align		4
.L_43:
        /*0028*/ 	.byte	0x04, 0x17
        /*002a*/ 	.short	(.L_45 - .L_44)
.L_44:
        /*002c*/ 	.word	0x00000000
        /*0030*/ 	.short	0x0007
        /*0032*/ 	.short	0x0038
        /*0034*/ 	.byte	0x00, 0xf5, 0x21, 0x00


	//----- nvinfo : EIATTR_KPARAM_INFO
	.align		4
.L_45:
        /*0038*/ 	.byte	0x04, 0x17
        /*003a*/ 	.short	(.L_47 - .L_46)
.L_46:
        /*003c*/ 	.word	0x00000000
        /*0040*/ 	.short	0x0006
        /*0042*/ 	.short	0x0030
        /*0044*/ 	.byte	0x00, 0xf5, 0x21, 0x00


	//----- nvinfo : EIATTR_KPARAM_INFO
	.align		4
.L_47:
        /*0048*/ 	.byte	0x04, 0x17
        /*004a*/ 	.short	(.L_49 - .L_48)
.L_48:
        /*004c*/ 	.word	0x00000000
        /*0050*/ 	.short	0x0005
        /*0052*/ 	.short	0x0028
        /*0054*/ 	.byte	0x00, 0xf5, 0x21, 0x00


	//----- nvinfo : EIATTR_KPARAM_INFO
	.align		4
.L_49:
        /*0058*/ 	.byte	0x04, 0x17
        /*005a*/ 	.short	(.L_51 - .L_50)
.L_50:
        /*005c*/ 	.word	0x00000000
        /*0060*/ 	.short	0x0004
        /*0062*/ 	.short	0x0020
        /*0064*/ 	.byte	0x00, 0xf5, 0x21, 0x00


	//----- nvinfo : EIATTR_KPARAM_INFO
	.align		4
.L_51:
        /*0068*/ 	.byte	0x04, 0x17
        /*006a*/ 	.short	(.L_53 - .L_52)
.L_52:
        /*006c*/ 	.word	0x00000000
        /*0070*/ 	.short	0x0003
        /*0072*/ 	.short	0x0018
        /*0074*/ 	.byte	0x00, 0xf5, 0x21, 0x00


	//----- nvinfo : EIATTR_KPARAM_INFO
	.align		4
.L_53:
        /*0078*/ 	.byte	0x04, 0x17
        /*007a*/ 	.short	(.L_55 - .L_54)
.L_54:
        /*007c*/ 	.word	0x00000000
        /*0080*/ 	.short	0x0002
        /*0082*/ 	.short	0x0010
        /*0084*/ 	.byte	0x00, 0xf5, 0x21, 0x00


	//----- nvinfo : EIATTR_KPARAM_INFO
	.align		4
.L_55:
        /*0088*/ 	.byte	0x04, 0x17
        /*008a*/ 	.short	(.L_57 - .L_56)
.L_56:
        /*008c*/ 	.word	0x00000000
        /*0090*/ 	.short	0x0001
        /*0092*/ 	.short	0x0008
        /*0094*/ 	.byte	0x00, 0xf5, 0x21, 0x00


	//----- nvinfo : EIATTR_KPARAM_INFO
	.align		4
.L_57:
        /*0098*/ 	.byte	0x04, 0x17
        /*009a*/ 	.short	(.L_59 - .L_58)
.L_58:
        /*009c*/ 	.word	0x00000000
        /*00a0*/ 	.short	0x0000
        /*00a2*/ 	.short	0x0000
        /*00a4*/ 	.byte	0x00, 0xf5, 0x21, 0x00


	//----- nvinfo : EIATTR_SPARSE_MMA_MASK
	.align		4
.L_59:
        /*00a8*/ 	.byte	0x03, 0x50
        /*00aa*/ 	.short	0x0000


	//----- nvinfo : EIATTR_MAXREG_COUNT
	.align		4
        /*00ac*/ 	.byte	0x03, 0x1b
        /*00ae*/ 	.short	0x00ff


	//----- nvinfo : EIATTR_NUM_BARRIERS
	.align		4
        /*00b0*/ 	.byte	0x02, 0x4c
        /*00b2*/ 	.byte	0x01
	.zero		1


	//----- nvinfo : EIATTR_MERCURY_ISA_VERSION
	.align		4
        /*00b4*/ 	.byte	0x03, 0x5f
        /*00b6*/ 	.short	0x0101


	//----- nvinfo : EIATTR_VRC_CTA_INIT_COUNT
	.align		4
        /*00b8*/ 	.byte	0x02, 0x4a
	.zero		1
	.zero		1


	//----- nvinfo : EIATTR_EXIT_INSTR_OFFSETS
	.align		4
        /*00bc*/ 	.byte	0x04, 0x1c
        /*00be*/ 	.short	(.L_61 - .L_60)


	//   ....[0]....
.L_60:
        /*00c0*/ 	.word	0x00001200


	//   ....[1]....
        /*00c4*/ 	.word	0x00001300


	//----- nvinfo : EIATTR_CRS_STACK_SIZE
	.align		4
.L_61:
        /*00c8*/ 	.byte	0x04, 0x1e
        /*00ca*/ 	.short	(.L_63 - .L_62)
.L_62:
        /*00cc*/ 	.word	0x00000000


	//----- nvinfo : EIATTR_CBANK_PARAM_SIZE
	.align		4
.L_63:
        /*00d0*/ 	.byte	0x03, 0x19
        /*00d2*/ 	.short	0x0048


	//----- nvinfo : EIATTR_PARAM_CBANK
	.align		4
        /*00d4*/ 	.byte	0x04, 0x0a
        /*00d6*/ 	.short	(.L_65 - .L_64)
	.align		4
.L_64:
        /*00d8*/ 	.word	index@(.nv.constant0._Z20assign_reduce_kernelPKfS0_S0_S0_PiPfS2_S1_ii)
        /*00dc*/ 	.short	0x0380
        /*00de*/ 	.short	0x0048


	//----- nvinfo : EIATTR_SW_WAR
	.align		4
.L_65:
        /*00e0*/ 	.byte	0x04, 0x36
        /*00e2*/ 	.short	(.L_67 - .L_66)
.L_66:
        /*00e4*/ 	.word	0x00000008
.L_67:


//--------------------- .nv.callgraph             --------------------------
	.section	.nv.callgraph,"",@"SHT_CUDA_CALLGRAPH"
	.align	4
	.sectionentsize	8
	.align		4
        /*0000*/ 	.word	0x00000000
	.align		4
        /*0004*/ 	.word	0xffffffff
	.align		4
        /*0008*/ 	.word	0x00000000
	.align		4
        /*000c*/ 	.word	0xfffffffe
	.align		4
        /*0010*/ 	.word	0x00000000
	.align		4
        /*0014*/ 	.word	0xfffffffd
	.align		4
        /*0018*/ 	.word	0x00000000
	.align		4
        /*001c*/ 	.word	0xfffffffc


//--------------------- .text._Z23update_centroids_kernelPfS_PKfS1_PKiS_i --------------------------
	.section	.text._Z23update_centroids_kernelPfS_PKfS1_PKiS_i,"ax",@progbits
	.align	128
        .global         _Z23update_centroids_kernelPfS_PKfS1_PKiS_i
        .type           _Z23update_centroids_kernelPfS_PKfS1_PKiS_i,@function
        .size           _Z23update_centroids_kernelPfS_PKfS1_PKiS_i,(.L_x_39 - _Z23update_centroids_kernelPfS_PKfS1_PKiS_i)
        .other          _Z23update_centroids_kernelPfS_PKfS1_PKiS_i,@"STO_CUDA_ENTRY STV_DEFAULT"
_Z23update_centroids_kernelPfS_PKfS1_PKiS_i:
.text._Z23update_centroids_kernelPfS_PKfS1_PKiS_i:
[----:B------:R-:W-:Y:S01]  /*0000*/  LDC R1, c[0x0][0x37c] ;  /* 0x0000df00ff017b82 */ /* 0x000fe20000000800 */
[----:B------:R-:W0:Y:S01]  /*0010*/  S2R R2, SR_TID.X ;  /* 0x0000000000027919 */ /* 0x000e220000002100 */
[----:B------:R-:W0:Y:S02]  /*0020*/  LDCU UR4, c[0x0][0x3b0] ;  /* 0x00007600ff0477ac */ /* 0x000e240008000800 */
[----:B0-----:R-:W-:-:S13]  /*0030*/  ISETP.GE.AND P0, PT, R2, UR4, PT ;  /* 0x0000000402007c0c */ /* 0x001fda000bf06270 */
[----:B------:R-:W-:Y:S05]  /*0040*/  @P0 EXIT ;  /* 0x000000000000094d */ /* 0x000fea0003800000 */
[----:B------:R-:W0:Y:S01]  /*0050*/  LDC.64 R4, c[0x0][0x3a0] ;  /* 0x0000e800ff047b82 */ /* 0x000e220000000a00 */
[----:B------:R-:W1:Y:S01]  /*0060*/  LDCU.64 UR4, c[0x0][0x358] ;  /* 0x00006b00ff0477ac */ /* 0x000e620008000a00 */
[----:B0-----:R-:W-:-:S05]  /*0070*/  IMAD.WIDE.U32 R4, R2, 0x4, R4 ;  /* 0x0000000402047825 */ /* 0x001fca00078e0004 */
[----:B-1----:R-:W2:Y:S02]  /*0080*/  LDG.E R3, desc[UR4][R4.64] ;  /* 0x0000000404037981 */ /* 0x002ea4000c1e1900 */
[----:B--2---:R-:W-:-:S13]  /*0090*/  ISETP.GE.AND P0, PT, R3, 0x1, PT ;  /* 0x000000010300780c */ /* 0x004fda0003f06270 */
[----:B------:R-:W-:Y:S05]  /*00a0*/  @!P0 EXIT ;  /* 0x000000000000894d */ /* 0x000fea0003800000 */
[----:B------:R-:W0:Y:S08]  /*00b0*/  LDC.64 R10, c[0x0][0x390] ;  /* 0x0000e400ff0a7b82 */ /* 0x000e300000000a00 */
[----:B------:R-:W1:Y:S08]  /*00c0*/  LDC.64 R6, c[0x0][0x380] ;  /* 0x0000e000ff067b82 */ /* 0x000e700000000a00 */
[----:B------:R-:W2:Y:S01]  /*00d0*/  LDC.64 R4, c[0x0][0x388] ;  /* 0x0000e200ff047b82 */ /* 0x000ea20000000a00 */
[----:B0-----:R-:W-:-:S05]  /*00e0*/  IMAD.WIDE.U32 R10, R2, 0x4, R10 ;  /* 0x00000004020a7825 */ /* 0x001fca00078e000a */
[----:B------:R-:W3:Y:S01]  /*00f0*/  LDG.E R0, desc[UR4][R10.64] ;  /* 0x000000040a007981 */ /* 0x000ee2000c1e1900 */
[----:B-1----:R-:W-:-:S05]  /*0100*/  IMAD.WIDE.U32 R6, R2, 0x4, R6 ;  /* 0x0000000402067825 */ /* 0x002fca00078e0006 */
[----:B------:R0:W5:Y:S01]  /*0110*/  LDG.E R8, desc[UR4][R6.64] ;  /* 0x0000000406087981 */ /* 0x000162000c1e1900 */
[----:B--2---:R-:W-:-:S05]  /*0120*/  IMAD.WIDE.U32 R4, R2, 0x4, R4 ;  /* 0x0000000402047825 */ /* 0x004fca00078e0004 */
[----:B------:R0:W5:Y:S01]  /*0130*/  LDG.E R9, desc[UR4][R4.64] ;  /* 0x0000000404097981 */ /* 0x000162000c1e1900 */
[----:B------:R-:W-:-:S04]  /*0140*/  I2FP.F32.U32 R3, R3 ;  /* 0x0000000300037245 */ /* 0x000fc80000201000 */
[----:B------:R-:W1:Y:S01]  /*0150*/  MUFU.RCP R12, R3 ;  /* 0x00000003000c7308 */ /* 0x000e620000001000 */
[----:B------:R-:W-:Y:S01]  /*0160*/  BSSY.RECONVERGENT B0, `(.L_x_0) ;  /* 0x000000b000007945 */ /* 0x000fe20003800200 */
[----:B-1----:R-:W-:-:S04]  /*0170*/  FFMA R13, -R3, R12, 1 ;  /* 0x3f800000030d7423 */ /* 0x002fc8000000010c */
[----:B------:R-:W-:Y:S02]  /*0180*/  FFMA R13, R12, R13, R12 ;  /* 0x0000000d0c0d7223 */ /* 0x000fe4000000000c */
[----:B---3--:R-:W1:Y:S02]  /*0190*/  FCHK P0, R0, R3 ;  /* 0x0000000300007302 */ /* 0x008e640000000000 */
[----:B------:R-:W-:-:S04]  /*01a0*/  FFMA R12, R0, R13, RZ ;  /* 0x0000000d000c7223 */ /* 0x000fc800000000ff */
[----:B------:R-:W-:-:S04]  /*01b0*/  FFMA R11, -R3, R12, R0 ;  /* 0x0000000c030b7223 */ /* 0x000fc80000000100 */
[----:B------:R-:W-:Y:S01]  /*01c0*/  FFMA R11, R13, R11, R12 ;  /* 0x0000000b0d0b7223 */ /* 0x000fe2000000000c */
[----:B01----:R-:W-:Y:S06]  /*01d0*/  @!P0 BRA `(.L_x_1) ;  /* 0x00000000000c8947 */ /* 0x003fec0003800000 */
[----:B------:R-:W-:-:S07]  /*01e0*/  MOV R10, 0x200 ;  /* 0x00000200000a7802 */ /* 0x000fce0000000f00 */
[----:B-----5:R-:W-:Y:S05]  /*01f0*/  CALL.REL.NOINC `($__internal_0_$__cuda_sm3x_div_rn_noftz_f32_slowpath) ;  /* 0x00000000006c7944 */ /* 0x020fea0003c00000 */
[----:B------:R-:W-:-:S07]  /*0200*/  IMAD.MOV.U32 R11, RZ, RZ, R0 ;  /* 0x000000ffff0b7224 */ /* 0x000fce00078e0000 */
.L_x_1:
[----:B------:R-:W-:Y:S05]  /*0210*/  BSYNC.RECONVERGENT B0 ;  /* 0x0000000000007941 */ /* 0x000fea0003800200 */
.L_x_0:
[----:B------:R-:W0:Y:S02]  /*0220*/  LDC.64 R12, c[0x0][0x398] ;  /* 0x0000e600ff0c7b82 */ /* 0x000e240000000a00 */
[----:B0-----:R-:W-:-:S06]  /*0230*/  IMAD.WIDE.U32 R12, R2, 0x4, R12 ;  /* 0x00000004020c7825 */ /* 0x001fcc00078e000c */
[----:B------:R-:W2:Y:S01]  /*0240*/  LDG.E R12, desc[UR4][R12.64] ;  /* 0x000000040c0c7981 */ /* 0x000ea2000c1e1900 */
[----:B------:R-:W0:Y:S01]  /*0250*/  MUFU.RCP R0, R3 ;  /* 0x0000000300007308 */ /* 0x000e220000001000 */
[----:B------:R-:W-:Y:S01]  /*0260*/  BSSY.RECONVERGENT B0, `(.L_x_2) ;  /* 0x000000b000007945 */ /* 0x000fe20003800200 */
[----:B0-----:R-:W-:-:S04]  /*0270*/  FFMA R15, -R3, R0, 1 ;  /* 0x3f800000030f7423 */ /* 0x001fc80000000100 */
[----:B------:R-:W-:Y:S02]  /*0280*/  FFMA R0, R0, R15, R0 ;  /* 0x0000000f00007223 */ /* 0x000fe40000000000 */
[----:B--2---:R-:W0:Y:S02]  /*0290*/  FCHK P0, R12, R3 ;  /* 0x000000030c007302 */ /* 0x004e240000000000 */
[----:B------:R-:W-:-:S04]  /*02a0*/  FFMA R15, R0, R12, RZ ;  /* 0x0000000c000f7223 */ /* 0x000fc800000000ff */
[----:B------:R-:W-:-:S04]  /*02b0*/  FFMA R2, -R3, R15, R12 ;  /* 0x0000000f03027223 */ /* 0x000fc8000000010c */
[----:B------:R-:W-:Y:S01]  /*02c0*/  FFMA R0, R0, R2, R15 ;  /* 0x0000000200007223 */ /* 0x000fe2000000000f */
[----:B0-----:R-:W-:Y:S06]  /*02d0*/  @!P0 BRA `(.L_x_3) ;  /* 0x00000000000c8947 */ /* 0x001fec0003800000 */
[----:B------:R-:W-:Y:S01]  /*02e0*/  IMAD.MOV.U32 R0, RZ, RZ, R12 ;  /* 0x000000ffff007224 */ /* 0x000fe200078e000c */
[----:B------:R-:W-:-:S07]  /*02f0*/  MOV R10, 0x310 ;  /* 0x00000310000a7802 */ /* 0x000fce0000000f00 */
[----:B-----5:R-:W-:Y:S05]  /*0300*/  CALL.REL.NOINC `($__internal_0_$__cuda_sm3x_div_rn_noftz_f32_slowpath) ;  /* 0x0000000000287944 */ /* 0x020fea0003c00000 */
.L_x_3:
[----:B------:R-:W-:Y:S05]  /*0310*/  BSYNC.RECONVERGENT B0 ;  /* 0x0000000000007941 */ /* 0x000fea0003800200 */
.L_x_2:
[----:B------:R-:W0:Y:S01]  /*0320*/  LDC.64 R2, c[0x0][0x3a8] ;  /* 0x0000ea00ff027b82 */ /* 0x000e220000000a00 */
[----:B-----5:R-:W-:Y:S01]  /*0330*/  FADD R9, -R9, R0 ;  /* 0x0000000009097221 */ /* 0x020fe20000000100 */
[----:B------:R-:W-:Y:S01]  /*0340*/  FADD R8, -R8, R11 ;  /* 0x0000000b08087221 */ /* 0x000fe20000000100 */
[----:B------:R-:W-:Y:S02]  /*0350*/  STG.E desc[UR4][R6.64], R11 ;  /* 0x0000000b06007986 */ /* 0x000fe4000c101904 */
[----:B------:R-:W-:Y:S02]  /*0360*/  FMUL R9, R9, R9 ;  /* 0x0000000909097220 */ /* 0x000fe40000400000 */
[----:B------:R-:W-:Y:S02]  /*0370*/  STG.E desc[UR4][R4.64], R0 ;  /* 0x0000000004007986 */ /* 0x000fe4000c101904 */
[----:B------:R-:W-:-:S05]  /*0380*/  FFMA R9, R8, R8, R9 ;  /* 0x0000000808097223 */ /* 0x000fca0000000009 */
[----:B0-----:R-:W-:Y:S01]  /*0390*/  REDG.E.ADD.F32.FTZ.RN.STRONG.GPU desc[UR4][R2.64], R9 ;  /* 0x00000009020079a6 */ /* 0x001fe2000c12f304 */
[----:B------:R-:W-:Y:S05]  /*03a0*/  EXIT ;  /* 0x000000000000794d */ /* 0x000fea0003800000 */
        .weak           $__internal_0_$__cuda_sm3x_div_rn_noftz_f32_slowpath
        .type           $__internal_0_$__cuda_sm3x_div_rn_noftz_f32_slowpath,@function
        .size           $__internal_0_$__cuda_sm3x_div_rn_noftz_f32_slowpath,(.L_x_39 - $__internal_0_$__cuda_sm3x_div_rn_noftz_f32_slowpath)
$__internal_0_$__cuda_sm3x_div_rn_noftz_f32_slowpath:
[--C-:B------:R-:W-:Y:S01]  /*03b0*/  SHF.R.U32.HI R13, RZ, 0x17, R3.reuse ;  /* 0x00000017ff0d7819 */ /* 0x100fe20000011603 */
[----:B------:R-:W-:Y:S01]  /*03c0*/  BSSY.RECONVERGENT B1, `(.L_x_4) ;  /* 0x0000063000017945 */ /* 0x000fe20003800200 */
[----:B------:R-:W-:Y:S01]  /*03d0*/  SHF.R.U32.HI R12, RZ, 0x17, R0 ;  /* 0x00000017ff0c7819 */ /* 0x000fe20000011600 */
[----:B------:R-:W-:Y:S01]  /*03e0*/  IMAD.MOV.U32 R15, RZ, RZ, R3 ;  /* 0x000000ffff0f7224 */ /* 0x000fe200078e0003 */
[----:B------:R-:W-:Y:S02]  /*03f0*/  LOP3.LUT R13, R13, 0xff, RZ, 0xc0, !PT ;  /* 0x000000ff0d0d7812 */ /* 0x000fe400078ec0ff */
[----:B------:R-:W-:-:S03]  /*0400*/  LOP3.LUT R18, R12, 0xff, RZ, 0xc0, !PT ;  /* 0x000000ff0c127812 */ /* 0x000fc600078ec0ff */
[----:B------:R-:W-:Y:S02]  /*0410*/  VIADD R16, R13, 0xffffffff ;  /* 0xffffffff0d107836 */ /* 0x000fe40000000000 */
[----:B------:R-:W-:-:S03]  /*0420*/  VIADD R14, R18, 0xffffffff ;  /* 0xffffffff120e7836 */ /* 0x000fc60000000000 */
[----:B------:R-:W-:-:S04]  /*0430*/  ISETP.GT.U32.AND P0, PT, R16, 0xfd, PT ;  /* 0x000000fd1000780c */ /* 0x000fc80003f04070 */
[----:B------:R-:W-:-:S13]  /*0440*/  ISETP.GT.U32.OR P0, PT, R14, 0xfd, P0 ;  /* 0x000000fd0e00780c */ /* 0x000fda0000704470 */
[----:B------:R-:W-:Y:S01]  /*0450*/  @!P0 IMAD.MOV.U32 R12, RZ, RZ, RZ ;  /* 0x000000ffff0c8224 */ /* 0x000fe200078e00ff */
[----:B------:R-:W-:Y:S06]  /*0460*/  @!P0 BRA `(.L_x_5) ;  /* 0x00000000005c8947 */ /* 0x000fec0003800000 */
[----:B------:R-:W-:Y:S02]  /*0470*/  FSETP.GTU.FTZ.AND P0, PT, |R0|, +INF , PT ;  /* 0x7f8000000000780b */ /* 0x000fe40003f1c200 */
[----:B------:R-:W-:-:S04]  /*0480*/  FSETP.GTU.FTZ.AND P1, PT, |R3|, +INF , PT ;  /* 0x7f8000000300780b */ /* 0x000fc80003f3c200 */
[----:B------:R-:W-:-:S13]  /*0490*/  PLOP3.LUT P0, PT, P0, P1, PT, 0xf8, 0x8f ;  /* 0x00000000008f781c */ /* 0x000fda0000703f70 */
[----:B------:R-:W-:Y:S05]  /*04a0*/  @P0 BRA `(.L_x_6) ;  /* 0x00000004004c0947 */ /* 0x000fea0003800000 */
[----:B------:R-:W-:-:S13]  /*04b0*/  LOP3.LUT P0, RZ, R15, 0x7fffffff, R0, 0xc8, !PT ;  /* 0x7fffffff0fff7812 */ /* 0x000fda000780c800 */
[----:B------:R-:W-:Y:S05]  /*04c0*/  @!P0 BRA `(.L_x_7) ;  /* 0x00000004003c8947 */ /* 0x000fea0003800000 */
[C---:B------:R-:W-:Y:S02]  /*04d0*/  FSETP.NEU.FTZ.AND P2, PT, |R0|.reuse, +INF , PT ;  /* 0x7f8000000000780b */ /* 0x040fe40003f5d200 */
[----:B------:R-:W-:Y:S02]  /*04e0*/  FSETP.NEU.FTZ.AND P1, PT, |R3|, +INF , PT ;  /* 0x7f8000000300780b */ /* 0x000fe40003f3d200 */
[----:B------:R-:W-:-:S11]  /*04f0*/  FSETP.NEU.FTZ.AND P0, PT, |R0|, +INF , PT ;  /* 0x7f8000000000780b */ /* 0x000fd60003f1d200 */
[----:B------:R-:W-:Y:S05]  /*0500*/  @!P1 BRA !P2, `(.L_x_7) ;  /* 0x00000004002c9947 */ /* 0x000fea0005000000 */
[----:B------:R-:W-:-:S04]  /*0510*/  LOP3.LUT P2, RZ, R0, 0x7fffffff, RZ, 0xc0, !PT ;  /* 0x7fffffff00ff7812 */ /* 0x000fc8000784c0ff */
[----:B------:R-:W-:-:S13]  /*0520*/  PLOP3.LUT P1, PT, P1, P2, PT, 0x2f, 0xf2 ;  /* 0x0000000000f2781c */ /* 0x000fda0000f24577 */
[----:B------:R-:W-:Y:S05]  /*0530*/  @P1 BRA `(.L_x_8) ;  /* 0x0000000400181947 */ /* 0x000fea0003800000 */
[----:B------:R-:W-:-:S04]  /*0540*/  LOP3.LUT P1, RZ, R15, 0x7fffffff, RZ, 0xc0, !PT ;  /* 0x7fffffff0fff7812 */ /* 0x000fc8000782c0ff */
[----:B------:R-:W-:-:S13]  /*0550*/  PLOP3.LUT P0, PT, P0, P1, PT, 0x2f, 0xf2 ;  /* 0x0000000000f2781c */ /* 0x000fda0000702577 */
[----:B------:R-:W-:Y:S05]  /*0560*/  @P0 BRA `(.L_x_9) ;  /* 0x0000000400000947 */ /* 0x000fea0003800000 */
[----:B------:R-:W-:Y:S02]  /*0570*/  ISETP.GE.AND P0, PT, R14, RZ, PT ;  /* 0x000000ff0e00720c */ /* 0x000fe40003f06270 */
[----:B------:R-:W-:-:S11]  /*0580*/  ISETP.GE.AND P1, PT, R16, RZ, PT ;  /* 0x000000ff1000720c */ /* 0x000fd60003f26270 */
[----:B------:R-:W-:Y:S02]  /*0590*/  @P0 IMAD.MOV.U32 R12, RZ, RZ, RZ ;  /* 0x000000ffff0c0224 */ /* 0x000fe400078e00ff */
[----:B------:R-:W-:Y:S01]  /*05a0*/  @!P0 FFMA R0, R0, 1.84467440737095516160e+19, RZ ;  /* 0x5f80000000008823 */ /* 0x000fe200000000ff */
[----:B------:R-:W-:Y:S02]  /*05b0*/  @!P0 IMAD.MOV.U32 R12, RZ, RZ, -0x40 ;  /* 0xffffffc0ff0c8424 */ /* 0x000fe400078e00ff */
[----:B------:R-:W-:Y:S02]  /*05c0*/  @!P1 FFMA R15, R3, 1.84467440737095516160e+19, RZ ;  /* 0x5f800000030f9823 */ /* 0x000fe400000000ff */
[----:B------:R-:W-:-:S07]  /*05d0*/  @!P1 VIADD R12, R12, 0x40 ;  /* 0x000000400c0c9836 */ /* 0x000fce0000000000 */
.L_x_5:
[----:B------:R-:W-:Y:S01]  /*05e0*/  LEA R14, R13, 0xc0800000, 0x17 ;  /* 0xc08000000d0e7811 */ /* 0x000fe200078eb8ff */
[----:B------:R-:W-:Y:S04]  /*05f0*/  BSSY.RECONVERGENT B2, `(.L_x_10) ;  /* 0x0000036000027945 */ /* 0x000fe80003800200 */
[----:B------:R-:W-:Y:S01]  /*0600*/  IMAD.IADD R16, R15, 0x1, -R14 ;  /* 0x000000010f107824 */ /* 0x000fe200078e0a0e */
[----:B------:R-:W-:-:S03]  /*0610*/  IADD3 R14, PT, PT, R18, -0x7f, RZ ;  /* 0xffffff81120e7810 */ /* 0x000fc60007ffe0ff */
[----:B------:R-:W0:Y:S01]  /*0620*/  MUFU.RCP R15, R16 ;  /* 0x00000010000f7308 */ /* 0x000e220000001000 */
[----:B------:R-:W-:Y:S01]  /*0630*/  FADD.FTZ R17, -R16, -RZ ;  /* 0x800000ff10117221 */ /* 0x000fe20000010100 */
[----:B------:R-:W-:-:S03]  /*0640*/  IMAD R0, R14, -0x800000, R0 ;  /* 0xff8000000e007824 */ /* 0x000fc600078e0200 */
[----:B0-----:R-:W-:-:S04]  /*0650*/  FFMA R18, R15, R17, 1 ;  /* 0x3f8000000f127423 */ /* 0x001fc80000000011 */
[----:B------:R-:W-:-:S04]  /*0660*/  FFMA R15, R15, R18, R15 ;  /* 0x000000120f0f7223 */ /* 0x000fc8000000000f */
[----:B------:R-:W-:-:S04]  /*0670*/  FFMA R18, R0, R15, RZ ;  /* 0x0000000f00127223 */ /* 0x000fc800000000ff */
[----:B------:R-:W-:-:S04]  /*0680*/  FFMA R19, R17, R18, R0 ;  /* 0x0000001211137223 */ /* 0x000fc80000000000 */
[----:B------:R-:W-:-:S04]  /*0690*/  FFMA R18, R15, R19, R18 ;  /* 0x000000130f127223 */ /* 0x000fc80000000012 */
[----:B------:R-:W-:Y:S01]  /*06a0*/  FFMA R19, R17, R18, R0 ;  /* 0x0000001211137223 */ /* 0x000fe20000000000 */
[----:B------:R-:W-:-:S03]  /*06b0*/  IADD3 R17, PT, PT, R14, 0x7f, -R13 ;  /* 0x0000007f0e117810 */ /* 0x000fc60007ffe80d */
[----:B------:R-:W-:Y:S02]  /*06c0*/  FFMA R0, R15, R19, R18 ;  /* 0x000000130f007223 */ /* 0x000fe40000000012 */
[----:B------:R-:W-:-:S03]  /*06d0*/  IMAD.IADD R17, R17, 0x1, R12 ;  /* 0x0000000111117824 */ /* 0x000fc600078e020c */
[----:B------:R-:W-:-:S04]  /*06e0*/  SHF.R.U32.HI R13, RZ, 0x17, R0 ;  /* 0x00000017ff0d7819 */ /* 0x000fc80000011600 */
[----:B------:R-:W-:-:S05]  /*06f0*/  LOP3.LUT R13, R13, 0xff, RZ, 0xc0, !PT ;  /* 0x000000ff0d0d7812 */ /* 0x000fca00078ec0ff */
[----:B------:R-:W-:-:S04]  /*0700*/  IMAD.IADD R16, R13, 0x1, R17 ;  /* 0x000000010d107824 */ /* 0x000fc800078e0211 */
[----:B------:R-:W-:-:S05]  /*0710*/  VIADD R12, R16, 0xffffffff ;  /* 0xffffffff100c7836 */ /* 0x000fca0000000000 */
[----:B------:R-:W-:-:S13]  /*0720*/  ISETP.GE.U32.AND P0, PT, R12, 0xfe, PT ;  /* 0x000000fe0c00780c */ /* 0x000fda0003f06070 */
[----:B------:R-:W-:Y:S05]  /*0730*/  @!P0 BRA `(.L_x_11) ;  /* 0x0000000000808947 */ /* 0x000fea0003800000 */
[----:B------:R-:W-:-:S13]  /*0740*/  ISETP.GT.AND P0, PT, R16, 0xfe, PT ;  /* 0x000000fe1000780c */ /* 0x000fda0003f04270 */
[----:B------:R-:W-:Y:S05]  /*0750*/  @P0 BRA `(.L_x_12) ;  /* 0x00000000006c0947 */ /* 0x000fea0003800000 */
[----:B------:R-:W-:-:S13]  /*0760*/  ISETP.GE.AND P0, PT, R16, 0x1, PT ;  /* 0x000000011000780c */ /* 0x000fda0003f06270 */
[----:B------:R-:W-:Y:S05]  /*0770*/  @P0 BRA `(.L_x_13) ;  /* 0x0000000000740947 */ /* 0x000fea0003800000 */
[----:B------:R-:W-:Y:S02]  /*0780*/  ISETP.GE.AND P0, PT, R16, -0x18, PT ;  /* 0xffffffe81000780c */ /* 0x000fe40003f06270 */
[----:B------:R-:W-:-:S11]  /*0790*/  LOP3.LUT R0, R0, 0x80000000, RZ, 0xc0, !PT ;  /* 0x8000000000007812 */ /* 0x000fd600078ec0ff */
[----:B------:R-:W-:Y:S05]  /*07a0*/  @!P0 BRA `(.L_x_13) ;  /* 0x0000000000688947 */ /* 0x000fea0003800000 */
[CC--:B------:R-:W-:Y:S01]  /*07b0*/  FFMA.RZ R12, R15.reuse, R19.reuse, R18 ;  /* 0x000000130f0c7223 */ /* 0x0c0fe2000000c012 */
[C---:B------:R-:W-:Y:S01]  /*07c0*/  VIADD R14, R16.reuse, 0x20 ;  /* 0x00000020100e7836 */ /* 0x040fe20000000000 */
[C---:B------:R-:W-:Y:S02]  /*07d0*/  ISETP.NE.AND P2, PT, R16.reuse, RZ, PT ;  /* 0x000000ff1000720c */ /* 0x040fe40003f45270 */
[----:B------:R-:W-:Y:S01]  /*07e0*/  ISETP.NE.AND P1, PT, R16, RZ, PT ;  /* 0x000000ff1000720c */ /* 0x000fe20003f25270 */
[----:B------:R-:W-:Y:S01]  /*07f0*/  IMAD.MOV R16, RZ, RZ, -R16 ;  /* 0x000000ffff107224 */ /* 0x000fe200078e0a10 */
[----:B------:R-:W-:Y:S01]  /*0800*/  LOP3.LUT R13, R12, 0x7fffff, RZ, 0xc0, !PT ;  /* 0x007fffff0c0d7812 */ /* 0x000fe200078ec0ff */
[CCC-:B------:R-:W-:Y:S01]  /*0810*/  FFMA.RP R12, R15.reuse, R19.reuse, R18.reuse ;  /* 0x000000130f0c7223 */ /* 0x1c0fe20000008012 */
[----:B------:R-:W-:Y:S02]  /*0820*/  FFMA.RM R15, R15, R19, R18 ;  /* 0x000000130f0f7223 */ /* 0x000fe40000004012 */
[----:B------:R-:W-:-:S03]  /*0830*/  LOP3.LUT R13, R13, 0x800000, RZ, 0xfc, !PT ;  /* 0x008000000d0d7812 */ /* 0x000fc600078efcff */
[----:B------:R-:W-:Y:S02]  /*0840*/  FSETP.NEU.FTZ.AND P0, PT, R12, R15, PT ;  /* 0x0000000f0c00720b */ /* 0x000fe40003f1d000 */
[----:B------:R-:W-:Y:S02]  /*0850*/  SHF.L.U32 R14, R13, R14, RZ ;  /* 0x0000000e0d0e7219 */ /* 0x000fe400000006ff */
[----:B------:R-:W-:Y:S02]  /*0860*/  SEL R12, R16, RZ, P2 ;  /* 0x000000ff100c7207 */ /* 0x000fe40001000000 */
[----:B------:R-:W-:Y:S02]  /*0870*/  ISETP.NE.AND P1, PT, R14, RZ, P1 ;  /* 0x000000ff0e00720c */ /* 0x000fe40000f25270 */
[----:B------:R-:W-:Y:S02]  /*0880*/  SHF.R.U32.HI R12, RZ, R12, R13 ;  /* 0x0000000cff0c7219 */ /* 0x000fe4000001160d */
[----:B------:R-:W-:-:S02]  /*0890*/  PLOP3.LUT P0, PT, P0, P1, PT, 0xf8, 0x8f ;  /* 0x00000000008f781c */ /* 0x000fc40000703f70 */
[----:B------:R-:W-:Y:S02]  /*08a0*/  SHF.R.U32.HI R14, RZ, 0x1, R12 ;  /* 0x00000001ff0e7819 */ /* 0x000fe4000001160c */
[----:B------:R-:W-:-:S04]  /*08b0*/  SEL R13, RZ, 0x1, !P0 ;  /* 0x00000001ff0d7807 */ /* 0x000fc80004000000 */
[----:B------:R-:W-:-:S04]  /*08c0*/  LOP3.LUT R13, R13, 0x1, R14, 0xf8, !PT ;  /* 0x000000010d0d7812 */ /* 0x000fc800078ef80e */
[----:B------:R-:W-:-:S04]  /*08d0*/  LOP3.LUT R13, R13, R12, RZ, 0xc0, !PT ;  /* 0x0000000c0d0d7212 */ /* 0x000fc800078ec0ff */
[----:B------:R-:W-:-:S04]  /*08e0*/  IADD3 R13, PT, PT, R14, R13, RZ ;  /* 0x0000000d0e0d7210 */ /* 0x000fc80007ffe0ff */
[----:B------:R-:W-:Y:S01]  /*08f0*/  LOP3.LUT R0, R13, R0, RZ, 0xfc, !PT ;  /* 0x000000000d007212 */ /* 0x000fe200078efcff */
[----:B------:R-:W-:Y:S06]  /*0900*/  BRA `(.L_x_13) ;  /* 0x0000000000107947 */ /* 0x000fec0003800000 */
.L_x_12:
[----:B------:R-:W-:-:S04]  /*0910*/  LOP3.LUT R0, R0, 0x80000000, RZ, 0xc0, !PT ;  /* 0x8000000000007812 */ /* 0x000fc800078ec0ff */
[----:B------:R-:W-:Y:S01]  /*0920*/  LOP3.LUT R0, R0, 0x7f800000, RZ, 0xfc, !PT ;  /* 0x7f80000000007812 */ /* 0x000fe200078efcff */
[----:B------:R-:W-:Y:S06]  /*0930*/  BRA `(.L_x_13) ;  /* 0x0000000000047947 */ /* 0x000fec0003800000 */
.L_x_11:
[----:B------:R-:W-:-:S07]  /*0940*/  IMAD R0, R17, 0x800000, R0 ;  /* 0x0080000011007824 */ /* 0x000fce00078e0200 */
.L_x_13:
[----:B------:R-:W-:Y:S05]  /*0950*/  BSYNC.RECONVERGENT B2 ;  /* 0x0000000000027941 */ /* 0x000fea0003800200 */
.L_x_10:
[----:B------:R-:W-:Y:S05]  /*0960*/  BRA `(.L_x_14) ;  /* 0x0000000000207947 */ /* 0x000fea0003800000 */
.L_x_9:
[----:B------:R-:W-:-:S04]  /*0970*/  LOP3.LUT R0, R15, 0x80000000, R0, 0x48, !PT ;  /* 0x800000000f007812 */ /* 0x000fc800078e4800 */
[----:B------:R-:W-:Y:S01]  /*0980*/  LOP3.LUT R0, R0, 0x7f800000, RZ, 0xfc, !PT ;  /* 0x7f80000000007812 */ /* 0x000fe200078efcff */
[----:B------:R-:W-:Y:S06]  /*0990*/  BRA `(.L_x_14) ;  /* 0x0000000000147947 */ /* 0x000fec0003800000 */
.L_x_8:
[----:B------:R-:W-:Y:S01]  /*09a0*/  LOP3.LUT R0, R15, 0x80000000, R0, 0x48, !PT ;  /* 0x800000000f007812 */ /* 0x000fe200078e4800 */
[----:B------:R-:W-:Y:S06]  /*09b0*/  BRA `(.L_x_14) ;  /* 0x00000000000c7947 */ /* 0x000fec0003800000 */
.L_x_7:
[----:B------:R-:W0:Y:S01]  /*09c0*/  MUFU.RSQ R0, -QNAN ;  /* 0xffc0000000007908 */ /* 0x000e220000001400 */
[----:B------:R-:W-:Y:S05]  /*09d0*/  BRA `(.L_x_14) ;  /* 0x0000000000047947 */ /* 0x000fea0003800000 */
.L_x_6:
[----:B------:R-:W-:-:S07]  /*09e0*/  FADD.FTZ R0, R0, R3 ;  /* 0x0000000300007221 */ /* 0x000fce0000010000 */
.L_x_14:
[----:B------:R-:W-:Y:S05]  /*09f0*/  BSYNC.RECONVERGENT B1 ;  /* 0x0000000000017941 */ /* 0x000fea0003800200 */
.L_x_4:
[----:B------:R-:W-:Y:S02]  /*0a00*/  IMAD.MOV.U32 R12, RZ, RZ, R10 ;  /* 0x000000ffff0c7224 */ /* 0x000fe400078e000a */
[----:B------:R-:W-:-:S04]  /*0a10*/  IMAD.MOV.U32 R13, RZ, RZ, 0x0 ;  /* 0x00000000ff0d7424 */ /* 0x000fc800078e00ff */
[----:B0-----:R-:W-:Y:S05]  /*0a20*/  RET.REL.NODEC R12 `(_Z23update_centroids_kernelPfS_PKfS1_PKiS_i) ;  /* 0xfffffff40c747950 */ /* 0x001fea0003c3ffff */
.L_x_15:
[----:B------:R-:W-:-:S00]  /*0a30*/  BRA `(.L_x_15) ;  /* 0xfffffffc00fc7947 */ /* 0x000fc0000383ffff */
[----:B------:R-:W-:-:S00]  /*0a40*/  NOP ;  /* 0x0000000000007918 */ /* 0x000fc00000000000 */
        /* <DEDUP_REMOVED lines=11> */
.L_x_39:


//--------------------- .text._Z20assign_reduce_kernelPKfS0_S0_S0_PiPfS2_S1_ii --------------------------
	.section	.text._Z20assign_reduce_kernelPKfS0_S0_S0_PiPfS2_S1_ii,"ax",@progbits
	.align	128
        .global         _Z20assign_reduce_kernelPKfS0_S0_S0_PiPfS2_S1_ii
        .type           _Z20assign_reduce_kernelPKfS0_S0_S0_PiPfS2_S1_ii,@function
        .size           _Z20assign_reduce_kernelPKfS0_S0_S0_PiPfS2_S1_ii,(.L_x_41 - _Z20assign_reduce_kernelPKfS0_S0_S0_PiPfS2_S1_ii)
        .other          _Z20assign_reduce_kernelPKfS0_S0_S0_PiPfS2_S1_ii,@"STO_CUDA_ENTRY STV_DEFAULT"
_Z20assign_reduce_kernelPKfS0_S0_S0_PiPfS2_S1_ii:
.text._Z20assign_reduce_kernelPKfS0_S0_S0_PiPfS2_S1_ii:
[----:B------:R-:W-:Y:S01]  /*0000*/  LDC R1, c[0x0][0x37c] ;  /* 0x0000df00ff017b82 */ /* 0x000fe20000000800 */
[----:B------:R-:W0:Y:S07]  /*0010*/  S2R R21, SR_TID.X ;  /* 0x0000000000157919 */ /* 0x000e2e0000002100 */
[----:B------:R-:W0:Y:S01]  /*0020*/  LDC R23, c[0x0][0x3c4] ;  /* 0x0000f100ff177b82 */ /* 0x000e220000000800 */
[----:B------:R-:W-:Y:S01]  /*0030*/  UMOV UR4, 0x400 ;  /* 0x0000040000047882 */ /* 0x000fe20000000000 */
[----:B------:R-:W1:Y:S01]  /*0040*/  LDCU.64 UR6, c[0x0][0x358] ;  /* 0x00006b00ff0677ac */ /* 0x000e620008000a00 */
[----:B------:R-:W-:Y:S05]  /*0050*/  BSSY.RECONVERGENT B0, `(.L_x_16) ;  /* 0x000001b000007945 */ /* 0x000fea0003800200 */
[----:B------:R-:W2:Y:S01]  /*0060*/  S2UR UR5, SR_CgaCtaId ;  /* 0x00000000000579c3 */ /* 0x000ea20000008800 */
[----:B0-----:R-:W-:Y:S01]  /*0070*/  ISETP.GE.AND P0, PT, R21, R23, PT ;  /* 0x000000171500720c */ /* 0x001fe20003f06270 */
[----:B--2---:R-:W-:-:S06]  /*0080*/  ULEA UR4, UR5, UR4, 0x18 ;  /* 0x0000000405047291 */ /* 0x004fcc000f8ec0ff */
[----:B------:R-:W-:-:S06]  /*0090*/  LEA R20, R23, UR4, 0x2 ;  /* 0x0000000417147c11 */ /* 0x000fcc000f8e10ff */
[----:B-1----:R-:W-:Y:S05]  /*00a0*/  @P0 BRA `(.L_x_17) ;  /* 0x0000000000540947 */ /* 0x002fea0003800000 */
[----:B------:R-:W0:Y:S01]  /*00b0*/  LDC R14, c[0x0][0x360] ;  /* 0x0000d800ff0e7b82 */ /* 0x000e220000000800 */
[----:B------:R-:W-:-:S07]  /*00c0*/  MOV R11, R21 ;  /* 0x00000015000b7202 */ /* 0x000fce0000000f00 */
[----:B------:R-:W1:Y:S08]  /*00d0*/  LDC.64 R2, c[0x0][0x390] ;  /* 0x0000e400ff027b82 */ /* 0x000e700000000a00 */
[----:B------:R-:W2:Y:S02]  /*00e0*/  LDC.64 R4, c[0x0][0x398] ;  /* 0x0000e600ff047b82 */ /* 0x000ea40000000a00 */
.L_x_18:
[----:B-1--4-:R-:W-:-:S04]  /*00f0*/  IMAD.WIDE R6, R11, 0x4, R2 ;  /* 0x000000040b067825 */ /* 0x012fc800078e0202 */
[C---:B--2---:R-:W-:Y:S02]  /*0100*/  IMAD.WIDE R8, R11.reuse, 0x4, R4 ;  /* 0x000000040b087825 */ /* 0x044fe400078e0204 */
[----:B------:R-:W2:Y:S04]  /*0110*/  LDG.E.CONSTANT R6, desc[UR6][R6.64] ;  /* 0x0000000606067981 */ /* 0x000ea8000c1e9900 */
[----:B------:R-:W3:Y:S01]  /*0120*/  LDG.E.CONSTANT R8, desc[UR6][R8.64] ;  /* 0x0000000608087981 */ /* 0x000ee2000c1e9900 */
[C---:B------:R-:W-:Y:S02]  /*0130*/  LEA R13, R11.reuse, UR4, 0x2 ;  /* 0x000000040b0d7c11 */ /* 0x040fe4000f8e10ff */
[----:B------:R-:W-:Y:S01]  /*0140*/  LEA R15, R11, R20, 0x2 ;  /* 0x000000140b0f7211 */ /* 0x000fe200078e10ff */
[----:B0-----:R-:W-:-:S02]  /*0150*/  IMAD.IADD R11, R14, 0x1, R11 ;  /* 0x000000010e0b7824 */ /* 0x001fc400078e020b */
[C---:B------:R-:W-:Y:S01]  /*0160*/  IMAD R0, R23.reuse, 0x8, R13 ;  /* 0x0000000817007824 */ /* 0x040fe200078e020d */
[----:B------:R-:W-:Y:S02]  /*0170*/  LEA R10, R23, R15, 0x3 ;  /* 0x0000000f170a7211 */ /* 0x000fe400078e18ff */
[----:B------:R-:W-:Y:S02]  /*0180*/  ISETP.GE.AND P0, PT, R11, R23, PT ;  /* 0x000000170b00720c */ /* 0x000fe40003f06270 */
[----:B------:R-:W-:Y:S01]  /*0190*/  LEA R12, R23, R0, 0x3 ;  /* 0x00000000170c7211 */ /* 0x000fe200078e18ff */
[----:B--2---:R4:W-:Y:S04]  /*01a0*/  STS [R13], R6 ;  /* 0x000000060d007388 */ /* 0x0049e80000000800 */
[----:B---3--:R4:W-:Y:S04]  /*01b0*/  STS [R15], R8 ;  /* 0x000000080f007388 */ /* 0x0089e80000000800 */
[----:B------:R4:W-:Y:S04]  /*01c0*/  STS [R0], RZ ;  /* 0x000000ff00007388 */ /* 0x0009e80000000800 */
[----:B------:R4:W-:Y:S04]  /*01d0*/  STS [R10], RZ ;  /* 0x000000ff0a007388 */ /* 0x0009e80000000800 */
[----:B------:R4:W-:Y:S01]  /*01e0*/  STS [R12], RZ ;  /* 0x000000ff0c007388 */ /* 0x0009e20000000800 */
[----:B------:R-:W-:Y:S05]  /*01f0*/  @!P0 BRA `(.L_x_18) ;  /* 0xfffffffc00bc8947 */ /* 0x000fea000383ffff */
.L_x_17:
[----:B------:R-:W-:Y:S05]  /*0200*/  BSYNC.RECONVERGENT B0 ;  /* 0x0000000000007941 */ /* 0x000fea0003800200 */
.L_x_16:
[----:B------:R-:W0:Y:S01]  /*0210*/  S2UR UR4, SR_CTAID.X ;  /* 0x00000000000479c3 */ /* 0x000e220000002500 */
[----:B------:R-:W1:Y:S01]  /*0220*/  LDCU UR5, c[0x0][0x3c0] ;  /* 0x00007800ff0577ac */ /* 0x000e620008000800 */
[C---:B------:R-:W-:Y:S01]  /*0230*/  LEA R18, R23.reuse, R20, 0x2 ;  /* 0x0000001417127211 */ /* 0x040fe200078e10ff */
[----:B------:R-:W-:Y:S03]  /*0240*/  BSSY.RECONVERGENT B0, `(.L_x_19) ;  /* 0x00000f5000007945 */ /* 0x000fe60003800200 */
[----:B------:R-:W-:Y:S02]  /*0250*/  LEA R16, R23, R18, 0x2 ;  /* 0x0000001217107211 */ /* 0x000fe400078e10ff */
[----:B------:R-:W0:Y:S01]  /*0260*/  LDC R19, c[0x0][0x360] ;  /* 0x0000d800ff137b82 */ /* 0x000e220000000800 */
[----:B------:R-:W2:Y:S01]  /*0270*/  LDCU UR8, c[0x0][0x370] ;  /* 0x00006e00ff0877ac */ /* 0x000ea20008000800 */
[----:B0-----:R-:W-:-:S06]  /*0280*/  IMAD R17, R19, UR4, R21 ;  /* 0x0000000413117c24 */ /* 0x001fcc000f8e0215 */
[----:B------:R-:W-:Y:S01]  /*0290*/  BAR.SYNC.DEFER_BLOCKING 0x0 ;  /* 0x0000000000007b1d */ /* 0x000fe20000010000 */
[----:B-1----:R-:W-:-:S13]  /*02a0*/  ISETP.GE.AND P0, PT, R17, UR5, PT ;  /* 0x0000000511007c0c */ /* 0x002fda000bf06270 */
[----:B--2---:R-:W-:Y:S05]  /*02b0*/  @P0 BRA `(.L_x_20) ;  /* 0x0000000c00b40947 */ /* 0x004fea0003800000 */
[----:B------:R-:W-:Y:S01]  /*02c0*/  ISETP.GT.AND P0, PT, R23, RZ, PT ;  /* 0x000000ff1700720c */ /* 0x000fe20003f04270 */
[----:B------:R-:W-:-:S12]  /*02d0*/  IMAD R14, R19, UR8, RZ ;  /* 0x00000008130e7c24 */ /* 0x000fd8000f8e02ff */
[----:B------:R-:W-:Y:S05]  /*02e0*/  @P0 BRA `(.L_x_21) ;  /* 0x0000000000740947 */ /* 0x000fea0003800000 */
[----:B----4-:R-:W-:-:S07]  /*02f0*/  IMAD R0, R23, 0x4, R16 ;  /* 0x0000000417007824 */ /* 0x010fce00078e0210 */
.L_x_26:
[----:B------:R-:W0:Y:S08]  /*0300*/  LDC.64 R4, c[0x0][0x388] ;  /* 0x0000e200ff047b82 */ /* 0x000e300000000a00 */
[----:B------:R-:W1:Y:S08]  /*0310*/  LDC.64 R2, c[0x0][0x380] ;  /* 0x0000e000ff027b82 */ /* 0x000e700000000a00 */
[----:B------:R-:W2:Y:S01]  /*0320*/  LDC.64 R6, c[0x0][0x3a0] ;  /* 0x0000e800ff067b82 */ /* 0x000ea20000000a00 */
[----:B0-----:R-:W-:-:S06]  /*0330*/  IMAD.WIDE R4, R17, 0x4, R4 ;  /* 0x0000000411047825 */ /* 0x001fcc00078e0204 */
[----:B------:R0:W5:Y:S01]  /*0340*/  LDG.E.CONSTANT R5, desc[UR6][R4.64] ;  /* 0x0000000604057981 */ /* 0x000162000c1e9900 */
[----:B-1----:R-:W-:-:S05]  /*0350*/  IMAD.WIDE R2, R17, 0x4, R2 ;  /* 0x0000000411027825 */ /* 0x002fca00078e0202 */
[----:B------:R0:W5:Y:S01]  /*0360*/  LDG.E.CONSTANT R11, desc[UR6][R2.64] ;  /* 0x00000006020b7981 */ /* 0x000162000c1e9900 */
[----:B------:R-:W-:Y:S01]  /*0370*/  MOV R9, 0xffffffff ;  /* 0xffffffff00097802 */ /* 0x000fe20000000f00 */
[----:B--2---:R-:W-:-:S05]  /*0380*/  IMAD.WIDE R6, R17, 0x4, R6 ;  /* 0x0000000411067825 */ /* 0x004fca00078e0206 */
[----:B------:R0:W-:Y:S01]  /*0390*/  STG.E desc[UR6][R6.64], R9 ;  /* 0x0000000906007986 */ /* 0x0001e2000c101906 */
[----:B------:R-:W-:Y:S01]  /*03a0*/  BSSY.RECONVERGENT B1, `(.L_x_22) ;  /* 0x0000005000017945 */ /* 0x000fe20003800200 */
.L_x_23:
[----:B0-----:R-:W0:Y:S02]  /*03b0*/  LDS R2, [R18+-0x4] ;  /* 0xfffffc0012027984 */ /* 0x001e240000000800 */
[----:B0----5:R-:W-:-:S05]  /*03c0*/  FADD R3, R11, R2 ;  /* 0x000000020b037221 */ /* 0x021fca0000000000 */
[----:B------:R-:W0:Y:S02]  /*03d0*/  ATOMS.CAST.SPIN P0, [R18+-0x4], R2, R3 ;  /* 0xfffffc021200758d */ /* 0x000e240001800003 */
[----:B0-----:R-:W-:Y:S05]  /*03e0*/  @!P0 BRA `(.L_x_23) ;  /* 0xfffffffc00f08947 */ /* 0x001fea000383ffff */
[----:B------:R-:W-:Y:S05]  /*03f0*/  BSYNC.RECONVERGENT B1 ;  /* 0x0000000000017941 */ /* 0x000fea0003800200 */
.L_x_22:
[----:B------:R-:W-:Y:S01]  /*0400*/  BSSY.RECONVERGENT B1, `(.L_x_24) ;  /* 0x0000005000017945 */ /* 0x000fe20003800200 */
.L_x_25:
[----:B------:R-:W0:Y:S02]  /*0410*/  LDS R2, [R16+-0x4] ;  /* 0xfffffc0010027984 */ /* 0x000e240000000800 */
[----:B0-----:R-:W-:-:S05]  /*0420*/  FADD R3, R5, R2 ;  /* 0x0000000205037221 */ /* 0x001fca0000000000 */
[----:B------:R-:W0:Y:S02]  /*0430*/  ATOMS.CAST.SPIN P0, [R16+-0x4], R2, R3 ;  /* 0xfffffc021000758d */ /* 0x000e240001800003 */
[----:B0-----:R-:W-:Y:S05]  /*0440*/  @!P0 BRA `(.L_x_25) ;  /* 0xfffffffc00f08947 */ /* 0x001fea000383ffff */
[----:B------:R-:W-:Y:S05]  /*0450*/  BSYNC.RECONVERGENT B1 ;  /* 0x0000000000017941 */ /* 0x000fea0003800200 */
.L_x_24:
[----:B------:R-:W0:Y:S01]  /*0460*/  LDCU UR4, c[0x0][0x3c0] ;  /* 0x00007800ff0477ac */ /* 0x000e220008000800 */
[----:B------:R-:W-:Y:S01]  /*0470*/  IADD3 R17, PT, PT, R14, R17, RZ ;  /* 0x000000110e117210 */ /* 0x000fe20007ffe0ff */
[----:B------:R1:W-:Y:S03]  /*0480*/  ATOMS.POPC.INC.32 RZ, [R0+URZ+-0x4] ;  /* 0xfffffc0000ff7f8c */ /* 0x0003e6000d8000ff */
[----:B0-----:R-:W-:-:S13]  /*0490*/  ISETP.GE.AND P0, PT, R17, UR4, PT ;  /* 0x0000000411007c0c */ /* 0x001fda000bf06270 */
[----:B-1----:R-:W-:Y:S05]  /*04a0*/  @!P0 BRA `(.L_x_26) ;  /* 0xfffffffc00948947 */ /* 0x002fea000383ffff */
[----:B------:R-:W-:Y:S05]  /*04b0*/  BRA `(.L_x_20) ;  /* 0x0000000c00347947 */ /* 0x000fea0003800000 */
.L_x_21:
[C---:B------:R-:W-:Y:S02]  /*04c0*/  LOP3.LUT R22, R23.reuse, 0x7, RZ, 0xc0, !PT ;  /* 0x0000000717167812 */ /* 0x040fe400078ec0ff */
[----:B----4-:R-:W-:-:S07]  /*04d0*/  LOP3.LUT R12, R23, 0x7ffffff8, RZ, 0xc0, !PT ;  /* 0x7ffffff8170c7812 */ /* 0x010fce00078ec0ff */
.L_x_36:
[----:B------:R-:W0:Y:S08]  /*04e0*/  LDC.64 R2, c[0x0][0x380] ;  /* 0x0000e000ff027b82 */ /* 0x000e300000000a00 */
[----:B------:R-:W1:Y:S08]  /*04f0*/  LDC.64 R4, c[0x0][0x388] ;  /* 0x0000e200ff047b82 */ /* 0x000e700000000a00 */
[----:B------:R-:W2:Y:S01]  /*0500*/  LDC R0, c[0x0][0x3c4] ;  /* 0x0000f100ff007b82 */ /* 0x000ea20000000800 */
[----:B0-----:R-:W-:-:S05]  /*0510*/  IMAD.WIDE R2, R17, 0x4, R2 ;  /* 0x0000000411027825 */ /* 0x001fca00078e0202 */
[----:B------:R0:W5:Y:S01]  /*0520*/  LDG.E.CONSTANT R15, desc[UR6][R2.64] ;  /* 0x00000006020f7981 */ /* 0x000162000c1e9900 */
[----:B-1----:R-:W-:-:S05]  /*0530*/  IMAD.WIDE R4, R17, 0x4, R4 ;  /* 0x0000000411047825 */ /* 0x002fca00078e0204 */
[----:B------:R0:W5:Y:S01]  /*0540*/  LDG.E.CONSTANT R13, desc[UR6][R4.64] ;  /* 0x00000006040d7981 */ /* 0x000162000c1e9900 */
[----:B--2---:R-:W-:Y:S01]  /*0550*/  ISETP.GE.U32.AND P0, PT, R0, 0x8, PT ;  /* 0x000000080000780c */ /* 0x004fe20003f06070 */
[----:B------:R-:W-:Y:S02]  /*0560*/  HFMA2 R6, -RZ, RZ, 0, 0 ;  /* 0x00000000ff067431 */ /* 0x000fe400000001ff */
[----:B------:R-:W-:Y:S01]  /*0570*/  IMAD.MOV.U32 R8, RZ, RZ, 0x7f7fffff ;  /* 0x7f7fffffff087424 */ /* 0x000fe200078e00ff */
[----:B------:R-:W-:-:S09]  /*0580*/  MOV R23, 0xffffffff ;  /* 0xffffffff00177802 */ /* 0x000fd20000000f00 */
[----:B0-----:R-:W-:Y:S05]  /*0590*/  @!P0 BRA `(.L_x_27) ;  /* 0x0000000400408947 */ /* 0x001fea0003800000 */
[----:B------:R-:W0:Y:S01]  /*05a0*/  S2UR UR5, SR_CgaCtaId ;  /* 0x00000000000579c3 */ /* 0x000e220000008800 */
[----:B------:R-:W-:Y:S01]  /*05b0*/  UMOV UR4, 0x400 ;  /* 0x0000040000047882 */ /* 0x000fe20000000000 */
[----:B------:R-:W-:Y:S01]  /*05c0*/  IMAD.MOV.U32 R8, RZ, RZ, 0x7f7fffff ;  /* 0x7f7fffffff087424 */ /* 0x000fe200078e00ff */
[----:B------:R-:W-:Y:S02]  /*05d0*/  MOV R23, 0xffffffff ;  /* 0xffffffff00177802 */ /* 0x000fe40000000f00 */
[----:B------:R-:W-:Y:S01]  /*05e0*/  MOV R2, RZ ;  /* 0x000000ff00027202 */ /* 0x000fe20000000f00 */
[----:B0-----:R-:W-:-:S04]  /*05f0*/  ULEA UR4, UR5, UR4, 0x18 ;  /* 0x0000000405047291 */ /* 0x001fc8000f8ec0ff */
[----:B------:R-:W-:-:S06]  /*0600*/  UIADD3 UR4, UPT, UPT, UR4, 0x10, URZ ;  /* 0x0000001004047890 */ /* 0x000fcc000fffe0ff */
[----:B------:R-:W-:-:S07]  /*0610*/  IMAD.U32 R3, RZ, RZ, UR4 ;  /* 0x00000004ff037e24 */ /* 0x000fce000f8e00ff */
.L_x_28:
[----:B------:R-:W-:Y:S01]  /*0620*/  LEA R24, R0, R3, 0x2 ;  /* 0x0000000300187211 */ /* 0x000fe200078e10ff */
[----:B------:R-:W0:Y:S04]  /*0630*/  LDS.128 R4, [R3+-0x10] ;  /* 0xfffff00003047984 */ /* 0x000e280000000c00 */
[----:B------:R-:W1:Y:S04]  /*0640*/  LDS R26, [R24+-0x10] ;  /* 0xfffff000181a7984 */ /* 0x000e680000000800 */
[----:B------:R-:W2:Y:S04]  /*0650*/  LDS R28, [R24+-0xc] ;  /* 0xfffff400181c7984 */ /* 0x000ea80000000800 */
[----:B------:R-:W3:Y:S01]  /*0660*/  LDS R10, [R24+-0x8] ;  /* 0xfffff800180a7984 */ /* 0x000ee20000000800 */
[C---:B0----5:R-:W-:Y:S01]  /*0670*/  FADD R4, R15.reuse, -R4 ;  /* 0x800000040f047221 */ /* 0x061fe20000000000 */
[C---:B------:R-:W-:Y:S01]  /*0680*/  FADD R5, R15.reuse, -R5 ;  /* 0x800000050f057221 */ /* 0x040fe20000000000 */
[----:B------:R-:W-:Y:S01]  /*0690*/  FADD R7, R15, -R7 ;  /* 0x800000070f077221 */ /* 0x000fe20000000000 */
[----:B-1----:R-:W-:-:S04]  /*06a0*/  FADD R26, R13, -R26 ;  /* 0x8000001a0d1a7221 */ /* 0x002fc80000000000 */
[----:B------:R-:W-:Y:S01]  /*06b0*/  FMUL R9, R26, R26 ;  /* 0x0000001a1a097220 */ /* 0x000fe20000400000 */
[----:B--2---:R-:W-:-:S03]  /*06c0*/  FADD R28, R13, -R28 ;  /* 0x8000001c0d1c7221 */ /* 0x004fc60000000000 */
[----:B------:R-:W-:Y:S01]  /*06d0*/  FFMA R9, R4, R4, R9 ;  /* 0x0000000404097223 */ /* 0x000fe20000000009 */
[----:B------:R-:W-:Y:S01]  /*06e0*/  FMUL R28, R28, R28 ;  /* 0x0000001c1c1c7220 */ /* 0x000fe20000400000 */
[----:B------:R-:W0:Y:S01]  /*06f0*/  LDS R4, [R24+-0x4] ;  /* 0xfffffc0018047984 */ /* 0x000e220000000800 */
[----:B---3--:R-:W-:Y:S01]  /*0700*/  FADD R11, R13, -R10 ;  /* 0x8000000a0d0b7221 */ /* 0x008fe20000000000 */
[----:B------:R-:W-:Y:S01]  /*0710*/  FADD R10, R15, -R6 ;  /* 0x800000060f0a7221 */ /* 0x000fe20000000000 */
[-C--:B------:R-:W-:Y:S01]  /*0720*/  FSETP.GEU.AND P4, PT, R9, R8.reuse, PT ;  /* 0x000000080900720b */ /* 0x080fe20003f8e000 */
[----:B------:R-:W-:Y:S01]  /*0730*/  FFMA R5, R5, R5, R28 ;  /* 0x0000000505057223 */ /* 0x000fe2000000001c */
[----:B------:R-:W-:Y:S01]  /*0740*/  FMUL R11, R11, R11 ;  /* 0x0000000b0b0b7220 */ /* 0x000fe20000400000 */
[----:B------:R-:W1:Y:S01]  /*0750*/  LDS R6, [R24] ;  /* 0x0000000018067984 */ /* 0x000e620000000800 */
[----:B------:R-:W-:Y:S02]  /*0760*/  FSEL R26, R9, R8, !P4 ;  /* 0x00000008091a7208 */ /* 0x000fe40006000000 */
[----:B------:R-:W-:Y:S01]  /*0770*/  FFMA R28, R10, R10, R11 ;  /* 0x0000000a0a1c7223 */ /* 0x000fe2000000000b */
[----:B------:R-:W-:Y:S01]  /*0780*/  SEL R23, R2, R23, !P4 ;  /* 0x0000001702177207 */ /* 0x000fe20006000000 */
[----:B------:R2:W3:Y:S01]  /*0790*/  LDS.128 R8, [R3] ;  /* 0x0000000003087984 */ /* 0x0004e20000000c00 */
[----:B------:R-:W-:-:S04]  /*07a0*/  FSETP.GEU.AND P5, PT, R5, R26, PT ;  /* 0x0000001a0500720b */ /* 0x000fc80003fae000 */
[----:B------:R-:W-:Y:S02]  /*07b0*/  FSEL R5, R5, R26, !P5 ;  /* 0x0000001a05057208 */ /* 0x000fe40006800000 */
[----:B------:R-:W4:Y:S01]  /*07c0*/  LDS R26, [R24+0x4] ;  /* 0x00000400181a7984 */ /* 0x000f220000000800 */
[----:B--2---:R-:W-:Y:S01]  /*07d0*/  VIADD R3, R3, 0x20 ;  /* 0x0000002003037836 */ /* 0x004fe20000000000 */
[----:B------:R-:W-:-:S04]  /*07e0*/  FSETP.GEU.AND P3, PT, R28, R5, PT ;  /* 0x000000051c00720b */ /* 0x000fc80003f6e000 */
[----:B------:R-:W-:Y:S02]  /*07f0*/  FSEL R25, R28, R5, !P3 ;  /* 0x000000051c197208 */ /* 0x000fe40005800000 */
[----:B------:R-:W2:Y:S01]  /*0800*/  LDS R5, [R24+0x8] ;  /* 0x0000080018057984 */ /* 0x000ea20000000800 */
[----:B------:R-:W-:-:S03]  /*0810*/  @!P5 IADD3 R23, PT, PT, R2, 0x1, RZ ;  /* 0x000000010217d810 */ /* 0x000fc60007ffe0ff */
[----:B------:R-:W2:Y:S03]  /*0820*/  LDS R28, [R24+0xc] ;  /* 0x00000c00181c7984 */ /* 0x000ea60000000800 */
[----:B------:R-:W-:Y:S02]  /*0830*/  @!P3 VIADD R23, R2, 0x2 ;  /* 0x000000020217b836 */ /* 0x000fe40000000000 */
[----:B0-----:R-:W-:-:S04]  /*0840*/  FADD R4, R13, -R4 ;  /* 0x800000040d047221 */ /* 0x001fc80000000000 */
[----:B------:R-:W-:Y:S01]  /*0850*/  FMUL R4, R4, R4 ;  /* 0x0000000404047220 */ /* 0x000fe20000400000 */
[----:B-1----:R-:W-:-:S03]  /*0860*/  FADD R6, R13, -R6 ;  /* 0x800000060d067221 */ /* 0x002fc60000000000 */
[----:B------:R-:W-:Y:S01]  /*0870*/  FFMA R4, R7, R7, R4 ;  /* 0x0000000707047223 */ /* 0x000fe20000000004 */
[----:B------:R-:W-:Y:S01]  /*0880*/  FMUL R7, R6, R6 ;  /* 0x0000000606077220 */ /* 0x000fe20000400000 */
[C---:B---3--:R-:W-:Y:S01]  /*0890*/  FADD R8, R15.reuse, -R8 ;  /* 0x800000080f087221 */ /* 0x048fe20000000000 */
[C---:B------:R-:W-:Y:S02]  /*08a0*/  FADD R9, R15.reuse, -R9 ;  /* 0x800000090f097221 */ /* 0x040fe40000000000 */
[-C--:B------:R-:W-:Y:S01]  /*08b0*/  FSETP.GEU.AND P2, PT, R4, R25.reuse, PT ;  /* 0x000000190400720b */ /* 0x080fe20003f4e000 */
[C---:B------:R-:W-:Y:S01]  /*08c0*/  FADD R10, R15.reuse, -R10 ;  /* 0x8000000a0f0a7221 */ /* 0x040fe20000000000 */
[----:B------:R-:W-:Y:S01]  /*08d0*/  FFMA R6, R8, R8, R7 ;  /* 0x0000000808067223 */ /* 0x000fe20000000007 */
[----:B------:R-:W-:Y:S01]  /*08e0*/  FADD R11, R15, -R11 ;  /* 0x8000000b0f0b7221 */ /* 0x000fe20000000000 */
[----:B------:R-:W-:Y:S01]  /*08f0*/  FSEL R25, R4, R25, !P2 ;  /* 0x0000001904197208 */ /* 0x000fe20005000000 */
[----:B----4-:R-:W-:-:S03]  /*0900*/  FADD R26, R13, -R26 ;  /* 0x8000001a0d1a7221 */ /* 0x010fc60000000000 */
[----:B------:R-:W-:Y:S01]  /*0910*/  FSETP.GEU.AND P0, PT, R6, R25, PT ;  /* 0x000000190600720b */ /* 0x000fe20003f0e000 */
[----:B------:R-:W-:-:S03]  /*0920*/  FMUL R26, R26, R26 ;  /* 0x0000001a1a1a7220 */ /* 0x000fc60000400000 */
[----:B------:R-:W-:Y:S01]  /*0930*/  FSEL R6, R6, R25, !P0 ;  /* 0x0000001906067208 */ /* 0x000fe20004000000 */
[----:B--2---:R-:W-:Y:S01]  /*0940*/  FADD R5, R13, -R5 ;  /* 0x800000050d057221 */ /* 0x004fe20000000000 */
[----:B------:R-:W-:Y:S01]  /*0950*/  FFMA R9, R9, R9, R26 ;  /* 0x0000000909097223 */ /* 0x000fe2000000001a */
[----:B------:R-:W-:Y:S02]  /*0960*/  @!P2 IADD3 R23, PT, PT, R2, 0x3, RZ ;  /* 0x000000030217a810 */ /* 0x000fe40007ffe0ff */
[----:B------:R-:W-:Y:S01]  /*0970*/  FMUL R5, R5, R5 ;  /* 0x0000000505057220 */ /* 0x000fe20000400000 */
[----:B------:R-:W-:Y:S01]  /*0980*/  FADD R28, R13, -R28 ;  /* 0x8000001c0d1c7221 */ /* 0x000fe20000000000 */
[C---:B------:R-:W-:Y:S02]  /*0990*/  FSETP.GEU.AND P1, PT, R9.reuse, R6, PT ;  /* 0x000000060900720b */ /* 0x040fe40003f2e000 */
[----:B------:R-:W-:Y:S01]  /*09a0*/  FFMA R5, R10, R10, R5 ;  /* 0x0000000a0a057223 */ /* 0x000fe20000000005 */
[----:B------:R-:W-:Y:S01]  /*09b0*/  FMUL R28, R28, R28 ;  /* 0x0000001c1c1c7220 */ /* 0x000fe20000400000 */
[----:B------:R-:W-:-:S02]  /*09c0*/  FSEL R6, R9, R6, !P1 ;  /* 0x0000000609067208 */ /* 0x000fc40004800000 */
[----:B------:R-:W-:Y:S01]  /*09d0*/  @!P0 IADD3 R23, PT, PT, R2, 0x4, RZ ;  /* 0x0000000402178810 */ /* 0x000fe20007ffe0ff */
[----:B------:R-:W-:Y:S01]  /*09e0*/  FFMA R28, R11, R11, R28 ;  /* 0x0000000b0b1c7223 */ /* 0x000fe2000000001c */
[----:B------:R-:W-:-:S04]  /*09f0*/  FSETP.GEU.AND P4, PT, R5, R6, PT ;  /* 0x000000060500720b */ /* 0x000fc80003f8e000 */
[----:B------:R-:W-:Y:S01]  /*0a00*/  FSEL R5, R5, R6, !P4 ;  /* 0x0000000605057208 */ /* 0x000fe20006000000 */
[----:B------:R-:W-:-:S03]  /*0a10*/  @!P1 VIADD R23, R2, 0x5 ;  /* 0x0000000502179836 */ /* 0x000fc60000000000 */
[----:B------:R-:W-:-:S04]  /*0a20*/  FSETP.GEU.AND P2, PT, R28, R5, PT ;  /* 0x000000051c00720b */ /* 0x000fc80003f4e000 */
[----:B------:R-:W-:Y:S02]  /*0a30*/  FSEL R8, R28, R5, !P2 ;  /* 0x000000051c087208 */ /* 0x000fe40005000000 */
[----:B------:R-:W-:-:S07]  /*0a40*/  @!P4 IADD3 R23, PT, PT, R2, 0x6, RZ ;  /* 0x000000060217c810 */ /* 0x000fce0007ffe0ff */
[C---:B------:R-:W-:Y:S02]  /*0a50*/  @!P2 IADD3 R23, PT, PT, R2.reuse, 0x7, RZ ;  /* 0x000000070217a810 */ /* 0x040fe40007ffe0ff */
[----:B------:R-:W-:-:S04]  /*0a60*/  IADD3 R2, PT, PT, R2, 0x8, RZ ;  /* 0x0000000802027810 */ /* 0x000fc80007ffe0ff */
[----:B------:R-:W-:-:S13]  /*0a70*/  ISETP.NE.AND P0, PT, R2, R12, PT ;  /* 0x0000000c0200720c */ /* 0x000fda0003f05270 */
[----:B------:R-:W-:Y:S05]  /*0a80*/  @P0 BRA `(.L_x_28) ;  /* 0xfffffff800e40947 */ /* 0x000fea000383ffff */
[----:B------:R-:W-:-:S07]  /*0a90*/  MOV R6, R12 ;  /* 0x0000000c00067202 */ /* 0x000fce0000000f00 */
.L_x_27:
[----:B------:R-:W-:-:S13]  /*0aa0*/  ISETP.NE.AND P0, PT, R22, RZ, PT ;  /* 0x000000ff1600720c */ /* 0x000fda0003f05270 */
[----:B------:R-:W-:Y:S05]  /*0ab0*/  @!P0 BRA `(.L_x_29) ;  /* 0x0000000400588947 */ /* 0x000fea0003800000 */
[----:B------:R-:W-:-:S04]  /*0ac0*/  IADD3 R2, PT, PT, R22, -0x1, RZ ;  /* 0xffffffff16027810 */ /* 0x000fc80007ffe0ff */
[----:B------:R-:W-:-:S13]  /*0ad0*/  ISETP.GE.U32.AND P0, PT, R2, 0x3, PT ;  /* 0x000000030200780c */ /* 0x000fda0003f06070 */
[----:B------:R-:W-:Y:S05]  /*0ae0*/  @!P0 BRA `(.L_x_30) ;  /* 0x0000000000a08947 */ /* 0x000fea0003800000 */
[----:B------:R-:W0:Y:S01]  /*0af0*/  S2UR UR5, SR_CgaCtaId ;  /* 0x00000000000579c3 */ /* 0x000e220000008800 */
[----:B------:R-:W-:Y:S01]  /*0b00*/  UMOV UR4, 0x400 ;  /* 0x0000040000047882 */ /* 0x000fe20000000000 */
[----:B------:R-:W-:-:S05]  /*0b10*/  LEA R9, R6, R20, 0x2 ;  /* 0x0000001406097211 */ /* 0x000fca00078e10ff */
[----:B------:R-:W1:Y:S04]  /*0b20*/  LDS R26, [R9] ;  /* 0x00000000091a7984 */ /* 0x000e680000000800 */
[----:B------:R-:W2:Y:S04]  /*0b30*/  LDS R28, [R9+0x4] ;  /* 0x00000400091c7984 */ /* 0x000ea80000000800 */
[----:B------:R-:W3:Y:S04]  /*0b40*/  LDS R10, [R9+0x8] ;  /* 0x00000800090a7984 */ /* 0x000ee80000000800 */
[----:B------:R-:W4:Y:S01]  /*0b50*/  LDS R24, [R9+0xc] ;  /* 0x00000c0009187984 */ /* 0x000f220000000800 */
[----:B0-----:R-:W-:-:S06]  /*0b60*/  ULEA UR4, UR5, UR4, 0x18 ;  /* 0x0000000405047291 */ /* 0x001fcc000f8ec0ff */
[----:B------:R-:W-:-:S05]  /*0b70*/  LEA R7, R6, UR4, 0x2 ;  /* 0x0000000406077c11 */ /* 0x000fca000f8e10ff */
[----:B------:R-:W0:Y:S04]  /*0b80*/  LDS.64 R2, [R7] ;  /* 0x0000000007027984 */ /* 0x000e280000000a00 */
[----:B------:R3:W0:Y:S01]  /*0b90*/  LDS.64 R4, [R7+0x8] ;  /* 0x0000080007047984 */ /* 0x0006220000000a00 */
[----:B-1---5:R-:W-:-:S04]  /*0ba0*/  FADD R26, R13, -R26 ;  /* 0x8000001a0d1a7221 */ /* 0x022fc80000000000 */
[----:B------:R-:W-:Y:S01]  /*0bb0*/  FMUL R11, R26, R26 ;  /* 0x0000001a1a0b7220 */ /* 0x000fe20000400000 */
[C---:B--2---:R-:W-:Y:S01]  /*0bc0*/  FADD R28, R13.reuse, -R28 ;  /* 0x8000001c0d1c7221 */ /* 0x044fe20000000000 */
[----:B---3--:R-:W-:-:S03]  /*0bd0*/  FADD R10, R13, -R10 ;  /* 0x8000000a0d0a7221 */ /* 0x008fc60000000000 */
[----:B------:R-:W-:Y:S01]  /*0be0*/  FMUL R28, R28, R28 ;  /* 0x0000001c1c1c7220 */ /* 0x000fe20000400000 */
[----:B------:R-:W-:Y:S01]  /*0bf0*/  FMUL R7, R10, R10 ;  /* 0x0000000a0a077220 */ /* 0x000fe20000400000 */
[----:B----4-:R-:W-:-:S04]  /*0c00*/  FADD R24, R13, -R24 ;  /* 0x800000180d187221 */ /* 0x010fc80000000000 */
[----:B------:R-:W-:Y:S01]  /*0c10*/  FMUL R24, R24, R24 ;  /* 0x0000001818187220 */ /* 0x000fe20000400000 */
[C---:B0-----:R-:W-:Y:S01]  /*0c20*/  FADD R2, R15.reuse, -R2 ;  /* 0x800000020f027221 */ /* 0x041fe20000000000 */
[----:B------:R-:W-:-:S03]  /*0c30*/  FADD R3, R15, -R3 ;  /* 0x800000030f037221 */ /* 0x000fc60000000000 */
[----:B------:R-:W-:Y:S01]  /*0c40*/  FFMA R11, R2, R2, R11 ;  /* 0x00000002020b7223 */ /* 0x000fe2000000000b */
[----:B------:R-:W-:Y:S01]  /*0c50*/  FFMA R3, R3, R3, R28 ;  /* 0x0000000303037223 */ /* 0x000fe2000000001c */
[C---:B------:R-:W-:Y:S01]  /*0c60*/  FADD R4, R15.reuse, -R4 ;  /* 0x800000040f047221 */ /* 0x040fe20000000000 */
[----:B------:R-:W-:Y:S02]  /*0c70*/  FADD R5, R15, -R5 ;  /* 0x800000050f057221 */ /* 0x000fe40000000000 */
[----:B------:R-:W-:Y:S01]  /*0c80*/  FSETP.GEU.AND P0, PT, R11, R8, PT ;  /* 0x000000080b00720b */ /* 0x000fe20003f0e000 */
[----:B------:R-:W-:Y:S01]  /*0c90*/  FFMA R4, R4, R4, R7 ;  /* 0x0000000404047223 */ /* 0x000fe20000000007 */
[----:B------:R-:W-:Y:S02]  /*0ca0*/  FFMA R24, R5, R5, R24 ;  /* 0x0000000505187223 */ /* 0x000fe40000000018 */
[----:B------:R-:W-:Y:S02]  /*0cb0*/  FSEL R8, R11, R8, !P0 ;  /* 0x000000080b087208 */ /* 0x000fe40004000000 */
[----:B------:R-:W-:-:S02]  /*0cc0*/  SEL R23, R6, R23, !P0 ;  /* 0x0000001706177207 */ /* 0x000fc40004000000 */
[----:B------:R-:W-:-:S04]  /*0cd0*/  FSETP.GEU.AND P1, PT, R3, R8, PT ;  /* 0x000000080300720b */ /* 0x000fc80003f2e000 */
[----:B------:R-:W-:-:S04]  /*0ce0*/  FSEL R3, R3, R8, !P1 ;  /* 0x0000000803037208 */ /* 0x000fc80004800000 */
[----:B------:R-:W-:-:S04]  /*0cf0*/  FSETP.GEU.AND P2, PT, R4, R3, PT ;  /* 0x000000030400720b */ /* 0x000fc80003f4e000 */
[----:B------:R-:W-:Y:S01]  /*0d00*/  FSEL R3, R4, R3, !P2 ;  /* 0x0000000304037208 */ /* 0x000fe20005000000 */
[----:B------:R-:W-:-:S03]  /*0d10*/  @!P1 VIADD R23, R6, 0x1 ;  /* 0x0000000106179836 */ /* 0x000fc60000000000 */
[----:B------:R-:W-:-:S04]  /*0d20*/  FSETP.GEU.AND P3, PT, R24, R3, PT ;  /* 0x000000031800720b */ /* 0x000fc80003f6e000 */
[----:B------:R-:W-:Y:S02]  /*0d30*/  FSEL R8, R24, R3, !P3 ;  /* 0x0000000318087208 */ /* 0x000fe40005800000 */
[----:B------:R-:W-:-:S07]  /*0d40*/  @!P2 IADD3 R23, PT, PT, R6, 0x2, RZ ;  /* 0x000000020617a810 */ /* 0x000fce0007ffe0ff */
[C---:B------:R-:W-:Y:S02]  /*0d50*/  @!P3 IADD3 R23, PT, PT, R6.reuse, 0x3, RZ ;  /* 0x000000030617b810 */ /* 0x040fe40007ffe0ff */
[----:B------:R-:W-:-:S07]  /*0d60*/  IADD3 R6, PT, PT, R6, 0x4, RZ ;  /* 0x0000000406067810 */ /* 0x000fce0007ffe0ff */
.L_x_30:
[----:B------:R-:W-:-:S13]  /*0d70*/  LOP3.LUT P0, R2, R0, 0x3, RZ, 0xc0, !PT ;  /* 0x0000000300027812 */ /* 0x000fda000780c0ff */
[----:B------:R-:W-:Y:S05]  /*0d80*/  @!P0 BRA `(.L_x_29) ;  /* 0x0000000000a48947 */ /* 0x000fea0003800000 */
[----:B------:R-:W-:Y:S02]  /*0d90*/  ISETP.NE.AND P0, PT, R2, 0x1, PT ;  /* 0x000000010200780c */ /* 0x000fe40003f05270 */
[----:B------:R-:W-:-:S04]  /*0da0*/  LOP3.LUT R3, R0, 0x1, RZ, 0xc0, !PT ;  /* 0x0000000100037812 */ /* 0x000fc800078ec0ff */
[----:B------:R-:W-:-:S07]  /*0db0*/  ISETP.NE.U32.AND P1, PT, R3, 0x1, PT ;  /* 0x000000010300780c */ /* 0x000fce0003f25070 */
[----:B------:R-:W-:Y:S06]  /*0dc0*/  @!P0 BRA `(.L_x_31) ;  /* 0x00000000005c8947 */ /* 0x000fec0003800000 */
[----:B------:R-:W0:Y:S01]  /*0dd0*/  S2UR UR5, SR_CgaCtaId ;  /* 0x00000000000579c3 */ /* 0x000e220000008800 */
[----:B------:R-:W-:Y:S01]  /*0de0*/  UMOV UR4, 0x400 ;  /* 0x0000040000047882 */ /* 0x000fe20000000000 */
[----:B------:R-:W-:-:S05]  /*0df0*/  IMAD R5, R6, 0x4, R20 ;  /* 0x0000000406057824 */ /* 0x000fca00078e0214 */
[----:B------:R-:W1:Y:S04]  /*0e00*/  LDS R4, [R5] ;  /* 0x0000000005047984 */ /* 0x000e680000000800 */
[----:B------:R-:W2:Y:S01]  /*0e10*/  LDS R10, [R5+0x4] ;  /* 0x00000400050a7984 */ /* 0x000ea20000000800 */
[----:B0-----:R-:W-:-:S06]  /*0e20*/  ULEA UR4, UR5, UR4, 0x18 ;  /* 0x0000000405047291 */ /* 0x001fcc000f8ec0ff */
[----:B------:R-:W-:-:S06]  /*0e30*/  LEA R2, R6, UR4, 0x2 ;  /* 0x0000000406027c11 */ /* 0x000fcc000f8e10ff */
[----:B------:R-:W0:Y:S01]  /*0e40*/  LDS.64 R2, [R2] ;  /* 0x0000000002027984 */ /* 0x000e220000000a00 */
[----:B-1---5:R-:W-:-:S04]  /*0e50*/  FADD R4, R13, -R4 ;  /* 0x800000040d047221 */ /* 0x022fc80000000000 */
[----:B------:R-:W-:Y:S01]  /*0e60*/  FMUL R7, R4, R4 ;  /* 0x0000000404077220 */ /* 0x000fe20000400000 */
[----:B--2---:R-:W-:-:S04]  /*0e70*/  FADD R10, R13, -R10 ;  /* 0x8000000a0d0a7221 */ /* 0x004fc80000000000 */
[----:B------:R-:W-:Y:S01]  /*0e80*/  FMUL R10, R10, R10 ;  /* 0x0000000a0a0a7220 */ /* 0x000fe20000400000 */
[C---:B0-----:R-:W-:Y:S01]  /*0e90*/  FADD R4, R15.reuse, -R2 ;  /* 0x800000020f047221 */ /* 0x041fe20000000000 */
[----:B------:R-:W-:-:S03]  /*0ea0*/  FADD R3, R15, -R3 ;  /* 0x800000030f037221 */ /* 0x000fc60000000000 */
[----:B------:R-:W-:Y:S01]  /*0eb0*/  FFMA R7, R4, R4, R7 ;  /* 0x0000000404077223 */ /* 0x000fe20000000007 */
[----:B------:R-:W-:-:S04]  /*0ec0*/  FFMA R3, R3, R3, R10 ;  /* 0x0000000303037223 */ /* 0x000fc8000000000a */
[----:B------:R-:W-:-:S04]  /*0ed0*/  FSETP.GEU.AND P0, PT, R7, R8, PT ;  /* 0x000000080700720b */ /* 0x000fc80003f0e000 */
[----:B------:R-:W-:Y:S02]  /*0ee0*/  FSEL R8, R7, R8, !P0 ;  /* 0x0000000807087208 */ /* 0x000fe40004000000 */
[----:B------:R-:W-:Y:S02]  /*0ef0*/  SEL R23, R6, R23, !P0 ;  /* 0x0000001706177207 */ /* 0x000fe40004000000 */
[----:B------:R-:W-:-:S04]  /*0f00*/  FSETP.GEU.AND P2, PT, R3, R8, PT ;  /* 0x000000080300720b */ /* 0x000fc80003f4e000 */
[----:B------:R-:W-:-:S09]  /*0f10*/  FSEL R8, R3, R8, !P2 ;  /* 0x0000000803087208 */ /* 0x000fd20005000000 */
[C---:B------:R-:W-:Y:S02]  /*0f20*/  @!P2 IADD3 R23, PT, PT, R6.reuse, 0x1, RZ ;  /* 0x000000010617a810 */ /* 0x040fe40007ffe0ff */
[----:B------:R-:W-:-:S07]  /*0f30*/  IADD3 R6, PT, PT, R6, 0x2, RZ ;  /* 0x0000000206067810 */ /* 0x000fce0007ffe0ff */
.L_x_31:
[----:B------:R-:W-:Y:S05]  /*0f40*/  @P1 BRA `(.L_x_29) ;  /* 0x0000000000341947 */ /* 0x000fea0003800000 */
[----:B------:R-:W0:Y:S01]  /*0f50*/  S2UR UR5, SR_CgaCtaId ;  /* 0x00000000000579c3 */ /* 0x000e220000008800 */
[----:B------:R-:W-:Y:S01]  /*0f60*/  UMOV UR4, 0x400 ;  /* 0x0000040000047882 */ /* 0x000fe20000000000 */
[----:B------:R-:W-:-:S06]  /*0f70*/  LEA R4, R6, R20, 0x2 ;  /* 0x0000001406047211 */ /* 0x000fcc00078e10ff */
[----:B------:R-:W1:Y:S01]  /*0f80*/  LDS R4, [R4] ;  /* 0x0000000004047984 */ /* 0x000e620000000800 */
[----:B0-----:R-:W-:-:S06]  /*0f90*/  ULEA UR4, UR5, UR4, 0x18 ;  /* 0x0000000405047291 */ /* 0x001fcc000f8ec0ff */
[----:B------:R-:W-:-:S06]  /*0fa0*/  LEA R2, R6, UR4, 0x2 ;  /* 0x0000000406027c11 */ /* 0x000fcc000f8e10ff */
[----:B------:R-:W0:Y:S01]  /*0fb0*/  LDS R2, [R2] ;  /* 0x0000000002027984 */ /* 0x000e220000000800 */
[----:B-1---5:R-:W-:-:S04]  /*0fc0*/  FADD R3, R13, -R4 ;  /* 0x800000040d037221 */ /* 0x022fc80000000000 */
[----:B------:R-:W-:Y:S01]  /*0fd0*/  FMUL R10, R3, R3 ;  /* 0x00000003030a7220 */ /* 0x000fe20000400000 */
[----:B0-----:R-:W-:-:S04]  /*0fe0*/  FADD R3, R15, -R2 ;  /* 0x800000020f037221 */ /* 0x001fc80000000000 */
[----:B------:R-:W-:-:S05]  /*0ff0*/  FFMA R3, R3, R3, R10 ;  /* 0x0000000303037223 */ /* 0x000fca000000000a */
[----:B------:R-:W-:-:S04]  /*1000*/  FSETP.GEU.AND P0, PT, R3, R8, PT ;  /* 0x000000080300720b */ /* 0x000fc80003f0e000 */
[----:B------:R-:W-:-:S09]  /*1010*/  SEL R23, R6, R23, !P0 ;  /* 0x0000001706177207 */ /* 0x000fd20004000000 */
.L_x_29:
[----:B------:R-:W0:Y:S01]  /*1020*/  LDC.64 R2, c[0x0][0x3a0] ;  /* 0x0000e800ff027b82 */ /* 0x000e220000000a00 */
[----:B------:R-:W-:Y:S01]  /*1030*/  BSSY.RECONVERGENT B1, `(.L_x_32) ;  /* 0x0000008000017945 */ /* 0x000fe20003800200 */
[----:B------:R-:W-:Y:S02]  /*1040*/  IMAD R5, R23, 0x4, R18 ;  /* 0x0000000417057824 */ /* 0x000fe400078e0212 */
[----:B0-----:R-:W-:-:S05]  /*1050*/  IMAD.WIDE R2, R17, 0x4, R2 ;  /* 0x0000000411027825 */ /* 0x001fca00078e0202 */
[----:B------:R0:W-:Y:S02]  /*1060*/  STG.E desc[UR6][R2.64], R23 ;  /* 0x0000001702007986 */ /* 0x0001e4000c101906 */
.L_x_33:
[----:B0-----:R-:W0:Y:S02]  /*1070*/  LDS R2, [R5] ;  /* 0x0000000005027984 */ /* 0x001e240000000800 */
[----:B0----5:R-:W-:-:S05]  /*1080*/  FADD R3, R15, R2 ;  /* 0x000000020f037221 */ /* 0x021fca0000000000 */
[----:B------:R-:W0:Y:S02]  /*1090*/  ATOMS.CAST.SPIN P0, [R5], R2, R3 ;  /* 0x000000020500758d */ /* 0x000e240001800003 */
[----:B0-----:R-:W-:Y:S05]  /*10a0*/  @!P0 BRA `(.L_x_33) ;  /* 0xfffffffc00f08947 */ /* 0x001fea000383ffff */
[----:B------:R-:W-:Y:S05]  /*10b0*/  BSYNC.RECONVERGENT B1 ;  /* 0x0000000000017941 */ /* 0x000fea0003800200 */
.L_x_32:
[----:B------:R-:W-:Y:S01]  /*10c0*/  BSSY.RECONVERGENT B1, `(.L_x_34) ;  /* 0x0000006000017945 */ /* 0x000fe20003800200 */
[----:B------:R-:W-:-:S07]  /*10d0*/  LEA R23, R23, R16, 0x2 ;  /* 0x0000001017177211 */ /* 0x000fce00078e10ff */
.L_x_35:
[----:B------:R-:W0:Y:S02]  /*10e0*/  LDS R2, [R23] ;  /* 0x0000000017027984 */ /* 0x000e240000000800 */
[----:B0-----:R-:W-:-:S05]  /*10f0*/  FADD R3, R13, R2 ;  /* 0x000000020d037221 */ /* 0x001fca0000000000 */
[----:B------:R-:W0:Y:S02]  /*1100*/  ATOMS.CAST.SPIN P0, [R23], R2, R3 ;  /* 0x000000021700758d */ /* 0x000e240001800003 */
[----:B0-----:R-:W-:Y:S05]  /*1110*/  @!P0 BRA `(.L_x_35) ;  /* 0xfffffffc00f08947 */ /* 0x001fea000383ffff */
[----:B------:R-:W-:Y:S05]  /*1120*/  BSYNC.RECONVERGENT B1 ;  /* 0x0000000000017941 */ /* 0x000fea0003800200 */
.L_x_34:
[----:B------:R-:W0:Y:S01]  /*1130*/  LDCU UR4, c[0x0][0x3c0] ;  /* 0x00007800ff0477ac */ /* 0x000e220008000800 */
[----:B------:R-:W-:Y:S02]  /*1140*/  IADD3 R17, PT, PT, R14, R17, RZ ;  /* 0x000000110e117210 */ /* 0x000fe40007ffe0ff */
[----:B------:R-:W-:-:S05]  /*1150*/  LEA R0, R0, R5, 0x3 ;  /* 0x0000000500007211 */ /* 0x000fca00078e18ff */
[----:B------:R1:W-:Y:S01]  /*1160*/  ATOMS.POPC.INC.32 RZ, [R0+URZ] ;  /* 0x0000000000ff7f8c */ /* 0x0003e2000d8000ff */
[----:B0-----:R-:W-:-:S13]  /*1170*/  ISETP.GE.AND P0, PT, R17, UR4, PT ;  /* 0x0000000411007c0c */ /* 0x001fda000bf06270 */
[----:B-1----:R-:W-:Y:S05]  /*1180*/  @!P0 BRA `(.L_x_36) ;  /* 0xfffffff000d48947 */ /* 0x002fea000383ffff */
.L_x_20:
[----:B------:R-:W-:Y:S05]  /*1190*/  BSYNC.RECONVERGENT B0 ;  /* 0x0000000000007941 */ /* 0x000fea0003800200 */
.L_x_19:
[----:B------:R-:W0:Y:S08]  /*11a0*/  LDC R22, c[0x0][0x3c4] ;  /* 0x0000f100ff167b82 */ /* 0x000e300000000800 */
[----:B------:R-:W1:Y:S08]  /*11b0*/  LDC.64 R4, c[0x0][0x3a8] ;  /* 0x0000ea00ff047b82 */ /* 0x000e700000000a00 */
[----:B----4-:R-:W2:Y:S08]  /*11c0*/  LDC.64 R6, c[0x0][0x3b0] ;  /* 0x0000ec00ff067b82 */ /* 0x010eb00000000a00 */
[----:B------:R-:W3:Y:S08]  /*11d0*/  LDC.64 R2, c[0x0][0x3b8] ;  /* 0x0000ee00ff027b82 */ /* 0x000ef00000000a00 */
[----:B------:R-:W-:Y:S01]  /*11e0*/  BAR.SYNC.DEFER_BLOCKING 0x0 ;  /* 0x0000000000007b1d */ /* 0x000fe20000010000 */
[----:B0-----:R-:W-:-:S13]  /*11f0*/  ISETP.GE.AND P0, PT, R21, R22, PT ;  /* 0x000000161500720c */ /* 0x001fda0003f06270 */
[----:B-1----:R-:W-:Y:S05]  /*1200*/  @P0 EXIT ;  /* 0x000000000000094d */ /* 0x002fea0003800000 */
.L_x_37:
[C---:B------:R-:W-:Y:S01]  /*1210*/  IMAD R0, R21.reuse, 0x4, R18 ;  /* 0x0000000415007824 */ /* 0x040fe200078e0212 */
[C---:B------:R-:W-:Y:S01]  /*1220*/  LEA R14, R21.reuse, R16, 0x2 ;  /* 0x00000010150e7211 */ /* 0x040fe200078e10ff */
[----:B0-----:R-:W-:-:S03]  /*1230*/  IMAD.WIDE R8, R21, 0x4, R4 ;  /* 0x0000000415087825 */ /* 0x001fc600078e0204 */
[----:B------:R-:W-:Y:S01]  /*1240*/  LEA R20, R22, R0, 0x3 ;  /* 0x0000000016147211 */ /* 0x000fe200078e18ff */
[----:B------:R-:W0:Y:S01]  /*1250*/  LDS R15, [R0] ;  /* 0x00000000000f7984 */ /* 0x000e220000000800 */
[----:B--2---:R-:W-:-:S03]  /*1260*/  IMAD.WIDE R10, R21, 0x4, R6 ;  /* 0x00000004150a7825 */ /* 0x004fc600078e0206 */
[----:B------:R-:W1:Y:S01]  /*1270*/  LDS R17, [R14] ;  /* 0x000000000e117984 */ /* 0x000e620000000800 */
[----:B---3--:R-:W-:-:S03]  /*1280*/  IMAD.WIDE R12, R21, 0x4, R2 ;  /* 0x00000004150c7825 */ /* 0x008fc600078e0202 */
[----:B------:R-:W2:Y:S01]  /*1290*/  LDS R23, [R20] ;  /* 0x0000000014177984 */ /* 0x000ea20000000800 */
[----:B------:R-:W-:-:S04]  /*12a0*/  IADD3 R21, PT, PT, R19, R21, RZ ;  /* 0x0000001513157210 */ /* 0x000fc80007ffe0ff */
[----:B------:R-:W-:Y:S01]  /*12b0*/  ISETP.GE.AND P0, PT, R21, R22, PT ;  /* 0x000000161500720c */ /* 0x000fe20003f06270 */
[----:B0-----:R0:W-:Y:S04]  /*12c0*/  REDG.E.ADD.F32.FTZ.RN.STRONG.GPU desc[UR6][R8.64], R15 ;  /* 0x0000000f080079a6 */ /* 0x0011e8000c12f306 */
[----:B-1----:R0:W-:Y:S04]  /*12d0*/  REDG.E.ADD.F32.FTZ.RN.STRONG.GPU desc[UR6][R10.64], R17 ;  /* 0x000000110a0079a6 */ /* 0x0021e8000c12f306 */
[----:B--2---:R0:W-:Y:S04]  /*12e0*/  REDG.E.ADD.STRONG.GPU desc[UR6][R12.64], R23 ;  /* 0x000000170c00798e */ /* 0x0041e8000c12e106 */
[----:B------:R-:W-:Y:S05]  /*12f0*/  @!P0 BRA `(.L_x_37) ;  /* 0xfffffffc00c48947 */ /* 0x000fea000383ffff */
[----:B------:R-:W-:Y:S05]  /*1300*/  EXIT ;  /* 0x000000000000794d */ /* 0x000fea0003800000 */
.L_x_38:
        /* <DEDUP_REMOVED lines=15> */
.L_x_41:


//--------------------- .nv.shared._Z23update_centroids_kernelPfS_PKfS1_PKiS_i --------------------------
	.section	.nv.shared._Z23update_centroids_kernelPfS_PKfS1_PKiS_i,"aw",@nobits
	.sectionflags	@""
	.align	16
	.zero		1024


//--------------------- .nv.shared.reserved.0     --------------------------
	.section	.nv.shared.reserved.0,"aw",@nobits
	.weak		__nv_reservedSMEM_offset_0_alias
	.size		__nv_reservedSMEM_offset_0_alias, 0, 64
	.other		__nv_reservedSMEM_offset_0_alias,@"STO_CUDA_RESERVED_SHARED STV_DEFAULT"
__nv_reservedSMEM_offset_0_alias:
	.zero		0
	.zero		64


//--------------------- .nv.shared._Z20assign_reduce_kernelPKfS0_S0_S0_PiPfS2_S1_ii --------------------------
	.section	.nv.shared._Z20assign_reduce_kernelPKfS0_S0_S0_PiPfS2_S1_ii,"aw",@nobits
	.sectionflags	@""
	.align	16
	.zero		1024


//--------------------- .nv.constant0._Z23update_centroids_kernelPfS_PKfS1_PKiS_i --------------------------
	.section	.nv.constant0._Z23update_centroids_kernelPfS_PKfS1_PKiS_i,"a",@progbits
	.sectionflags	@""
	.align	4
.nv.constant0._Z23update_centroids_kernelPfS_PKfS1_PKiS_i:
	.zero		948


//--------------------- .nv.constant0._Z20assign_reduce_kernelPKfS0_S0_S0_PiPfS2_S1_ii --------------------------
	.section	.nv.constant0._Z20assign_reduce_kernelPKfS0_S0_S0_PiPfS2_S1_ii,"a",@progbits
	.sectionflags	@""
	.align	4
.nv.constant0._Z20assign_reduce_kernelPKfS0_S0_S0_PiPfS2_S1_ii:
	.zero		968


//--------------------- SYMBOLS --------------------------

	.type		.nv.reservedSmem.offset0,@object
	.size		.nv.reservedSmem.offset0,0x4
	.type		.nv.reservedSmem.cap,@object
	.size		.nv.reservedSmem.cap,0x4
